//
// Generated by NVIDIA NVVM Compiler
//
// Compiler Build ID: CL-36424714
// Cuda compilation tools, release 13.0, V13.0.88
// Based on NVVM 20.0.0
//

.version 9.0
.target sm_100
.address_size 64

	// .globl	_Z8MyKernelPdS_
.func  (.param .align 16 .b8 func_retval0[16]) __internal_trig_reduction_slowpathd
(
	.param .b64 __internal_trig_reduction_slowpathd_param_0
)
;
.func  (.param .b64 func_retval0) __internal_accurate_pow
(
	.param .b64 __internal_accurate_pow_param_0,
	.param .b64 __internal_accurate_pow_param_1
)
;
.func  (.param .b64 func_retval0) __internal_lgamma_pos
(
	.param .b64 __internal_lgamma_pos_param_0
)
;
.global .align 8 .b8 __cudart_i2opi_d[144] = {8, 93, 141, 31, 177, 95, 251, 107, 234, 146, 82, 138, 247, 57, 7, 61, 123, 241, 229, 235, 199, 186, 39, 117, 45, 234, 95, 158, 102, 63, 70, 79, 183, 9, 203, 39, 207, 126, 54, 109, 31, 109, 10, 90, 139, 17, 47, 239, 15, 152, 5, 222, 255, 151, 248, 31, 59, 40, 249, 189, 139, 95, 132, 156, 244, 57, 83, 131, 57, 214, 145, 57, 65, 126, 95, 180, 38, 112, 156, 233, 132, 68, 187, 46, 245, 53, 130, 232, 62, 167, 41, 177, 28, 235, 29, 254, 28, 146, 209, 9, 234, 46, 73, 6, 224, 210, 77, 66, 58, 110, 36, 183, 97, 197, 187, 222, 171, 99, 81, 254, 65, 144, 67, 60, 153, 149, 98, 219, 192, 221, 52, 245, 209, 87, 39, 252, 41, 21, 68, 78, 110, 131, 249, 162};
.global .align 16 .b8 __cudart_sin_cos_coeffs[128] = {70, 210, 176, 44, 241, 229, 90, 190, 146, 227, 172, 105, 227, 29, 199, 62, 161, 98, 219, 25, 160, 1, 42, 191, 24, 8, 17, 17, 17, 17, 129, 63, 84, 85, 85, 85, 85, 85, 197, 191, 0, 0, 0, 0, 0, 0, 0, 0, 0, 0, 0, 0, 0, 0, 0, 0, 100, 129, 253, 32, 131, 255, 168, 189, 40, 133, 239, 193, 167, 238, 33, 62, 217, 230, 6, 142, 79, 126, 146, 190, 233, 188, 221, 25, 160, 1, 250, 62, 71, 93, 193, 22, 108, 193, 86, 191, 81, 85, 85, 85, 85, 85, 165, 63, 0, 0, 0, 0, 0, 0, 224, 191, 0, 0, 0, 0, 0, 0, 240, 63};

.visible .entry _Z8MyKernelPdS_(
	.param .u64 .ptr .align 1 _Z8MyKernelPdS__param_0,
	.param .u64 .ptr .align 1 _Z8MyKernelPdS__param_1
)
{
	.reg .pred 	%p<110>;
	.reg .b32 	%r<290>;
	.reg .b64 	%rd<54>;
	.reg .b64 	%fd<735>;

	ld.param.u64 	%rd1, [_Z8MyKernelPdS__param_0];
	mov.u32 	%r76, %tid.x;
	mov.u32 	%r77, %ntid.x;
	mov.u32 	%r78, %ctaid.x;
	mad.lo.s32 	%r1, %r77, %r78, %r76;
	setp.gt.s32 	%p1, %r1, 999999;
	@%p1 bra 	$L__BB0_111;
	cvta.to.global.u64 	%rd3, %rd1;
	mul.wide.s32 	%rd4, %r1, 8;
	add.s64 	%rd5, %rd3, %rd4;
	ld.global.f64 	%fd1, [%rd5];
	{
	.reg .b32 %temp; 
	mov.b64 	{%temp, %r2}, %fd1;
	}
	mov.f64 	%fd142, 0d4005AE147AE147AE;
	{
	.reg .b32 %temp; 
	mov.b64 	{%temp, %r3}, %fd142;
	}
	and.b32  	%r4, %r3, 2146435072;
	abs.f64 	%fd2, %fd1;
	setp.neu.f64 	%p2, %fd1, 0d0000000000000000;
	@%p2 bra 	$L__BB0_3;
	setp.eq.s32 	%p4, %r4, 1126170624;
	selp.b32 	%r79, %r2, 0, %p4;
	setp.lt.s32 	%p5, %r3, 0;
	or.b32  	%r80, %r79, 2146435072;
	selp.b32 	%r81, %r80, %r79, %p5;
	mov.b32 	%r82, 0;
	mov.b64 	%fd698, {%r82, %r81};
	bra.uni 	$L__BB0_4;
$L__BB0_3:
	setp.lt.s32 	%p3, %r2, 0;
	{ // callseq 0, 0
	.param .b64 param0;
	st.param.f64 	[param0], %fd2;
	.param .b64 param1;
	st.param.f64 	[param1], 0d4005AE147AE147AE;
	.param .b64 retval0;
	call.uni (retval0), 
	__internal_accurate_pow, 
	(
	param0, 
	param1
	);
	ld.param.f64 	%fd143, [retval0];
	} // callseq 0
	selp.f64 	%fd698, 0dFFF8000000000000, %fd143, %p3;
$L__BB0_4:
	add.f64 	%fd145, %fd1, 0d4005AE147AE147AE;
	{
	.reg .b32 %temp; 
	mov.b64 	{%temp, %r83}, %fd145;
	}
	and.b32  	%r84, %r83, 2146435072;
	setp.ne.s32 	%p6, %r84, 2146435072;
	@%p6 bra 	$L__BB0_9;
	setp.num.f64 	%p7, %fd1, %fd1;
	@%p7 bra 	$L__BB0_7;
	mov.f64 	%fd146, 0d4005AE147AE147AE;
	add.rn.f64 	%fd698, %fd1, %fd146;
	bra.uni 	$L__BB0_9;
$L__BB0_7:
	setp.neu.f64 	%p8, %fd2, 0d7FF0000000000000;
	@%p8 bra 	$L__BB0_9;
	setp.lt.s32 	%p9, %r2, 0;
	setp.eq.s32 	%p10, %r4, 1126170624;
	setp.lt.s32 	%p11, %r3, 0;
	selp.b32 	%r86, 0, 2146435072, %p11;
	and.b32  	%r87, %r3, 2147483647;
	setp.ne.s32 	%p12, %r87, 1071644672;
	or.b32  	%r88, %r86, -2147483648;
	selp.b32 	%r89, %r88, %r86, %p12;
	selp.b32 	%r90, %r89, %r86, %p10;
	selp.b32 	%r91, %r90, %r86, %p9;
	mov.b32 	%r92, 0;
	mov.b64 	%fd698, {%r92, %r91};
$L__BB0_9:
	setp.neu.f64 	%p13, %fd1, 0d0000000000000000;
	setp.eq.f64 	%p14, %fd1, 0d3FF0000000000000;
	selp.f64 	%fd9, 0d3FF0000000000000, %fd698, %p14;
	mov.f64 	%fd147, 0d3FD6666666666666;
	{
	.reg .b32 %temp; 
	mov.b64 	{%temp, %r5}, %fd147;
	}
	and.b32  	%r6, %r5, 2146435072;
	@%p13 bra 	$L__BB0_11;
	setp.eq.s32 	%p16, %r6, 1126170624;
	selp.b32 	%r93, %r2, 0, %p16;
	setp.lt.s32 	%p17, %r5, 0;
	or.b32  	%r94, %r93, 2146435072;
	selp.b32 	%r95, %r94, %r93, %p17;
	mov.b32 	%r96, 0;
	mov.b64 	%fd700, {%r96, %r95};
	bra.uni 	$L__BB0_12;
$L__BB0_11:
	setp.lt.s32 	%p15, %r2, 0;
	{ // callseq 1, 0
	.param .b64 param0;
	st.param.f64 	[param0], %fd2;
	.param .b64 param1;
	st.param.f64 	[param1], 0d3FD6666666666666;
	.param .b64 retval0;
	call.uni (retval0), 
	__internal_accurate_pow, 
	(
	param0, 
	param1
	);
	ld.param.f64 	%fd148, [retval0];
	} // callseq 1
	selp.f64 	%fd700, 0dFFF8000000000000, %fd148, %p15;
$L__BB0_12:
	add.f64 	%fd150, %fd1, 0d3FD6666666666666;
	{
	.reg .b32 %temp; 
	mov.b64 	{%temp, %r97}, %fd150;
	}
	and.b32  	%r98, %r97, 2146435072;
	setp.ne.s32 	%p18, %r98, 2146435072;
	@%p18 bra 	$L__BB0_17;
	setp.num.f64 	%p19, %fd1, %fd1;
	@%p19 bra 	$L__BB0_15;
	mov.f64 	%fd151, 0d3FD6666666666666;
	add.rn.f64 	%fd700, %fd1, %fd151;
	bra.uni 	$L__BB0_17;
$L__BB0_15:
	setp.neu.f64 	%p20, %fd2, 0d7FF0000000000000;
	@%p20 bra 	$L__BB0_17;
	setp.eq.s32 	%p21, %r6, 1126170624;
	setp.lt.s32 	%p22, %r2, 0;
	setp.lt.s32 	%p23, %r5, 0;
	selp.b32 	%r100, 0, 2146435072, %p23;
	and.b32  	%r101, %r5, 2147483647;
	setp.ne.s32 	%p24, %r101, 1071644672;
	or.b32  	%r102, %r100, -2147483648;
	selp.b32 	%r103, %r102, %r100, %p24;
	selp.b32 	%r104, %r103, %r100, %p21;
	selp.b32 	%r105, %r104, %r100, %p22;
	mov.b32 	%r106, 0;
	mov.b64 	%fd700, {%r106, %r105};
$L__BB0_17:
	setp.eq.f64 	%p25, %fd1, 0d3FF0000000000000;
	selp.f64 	%fd16, 0d3FF0000000000000, %fd700, %p25;
	mul.f64 	%fd152, %fd16, 0d4014000000000000;
	fma.rn.f64 	%fd17, %fd9, 0d4000000000000000, %fd152;
	abs.f64 	%fd18, %fd9;
	setp.neu.f64 	%p26, %fd18, 0d7FF0000000000000;
	@%p26 bra 	$L__BB0_19;
	mov.f64 	%fd158, 0d0000000000000000;
	mul.rn.f64 	%fd702, %fd9, %fd158;
	mov.b32 	%r265, 1;
	bra.uni 	$L__BB0_22;
$L__BB0_19:
	mul.f64 	%fd153, %fd9, 0d3FE45F306DC9C883;
	cvt.rni.s32.f64 	%r264, %fd153;
	cvt.rn.f64.s32 	%fd154, %r264;
	fma.rn.f64 	%fd155, %fd154, 0dBFF921FB54442D18, %fd9;
	fma.rn.f64 	%fd156, %fd154, 0dBC91A62633145C00, %fd155;
	fma.rn.f64 	%fd702, %fd154, 0dB97B839A252049C0, %fd156;
	setp.ltu.f64 	%p27, %fd18, 0d41E0000000000000;
	@%p27 bra 	$L__BB0_21;
	{ // callseq 2, 0
	.param .b64 param0;
	st.param.f64 	[param0], %fd9;
	.param .align 16 .b8 retval0[16];
	call.uni (retval0), 
	__internal_trig_reduction_slowpathd, 
	(
	param0
	);
	ld.param.f64 	%fd702, [retval0];
	ld.param.b32 	%r264, [retval0+8];
	} // callseq 2
$L__BB0_21:
	add.s32 	%r265, %r264, 1;
$L__BB0_22:
	shl.b32 	%r109, %r265, 6;
	cvt.u64.u32 	%rd6, %r109;
	and.b64  	%rd7, %rd6, 64;
	mov.u64 	%rd8, __cudart_sin_cos_coeffs;
	add.s64 	%rd9, %rd8, %rd7;
	mul.rn.f64 	%fd159, %fd702, %fd702;
	and.b32  	%r110, %r265, 1;
	setp.eq.b32 	%p28, %r110, 1;
	selp.f64 	%fd160, 0dBDA8FF8320FD8164, 0d3DE5DB65F9785EBA, %p28;
	ld.global.nc.v2.f64 	{%fd161, %fd162}, [%rd9];
	fma.rn.f64 	%fd163, %fd160, %fd159, %fd161;
	fma.rn.f64 	%fd164, %fd163, %fd159, %fd162;
	ld.global.nc.v2.f64 	{%fd165, %fd166}, [%rd9+16];
	fma.rn.f64 	%fd167, %fd164, %fd159, %fd165;
	fma.rn.f64 	%fd168, %fd167, %fd159, %fd166;
	ld.global.nc.v2.f64 	{%fd169, %fd170}, [%rd9+32];
	fma.rn.f64 	%fd171, %fd168, %fd159, %fd169;
	fma.rn.f64 	%fd172, %fd171, %fd159, %fd170;
	fma.rn.f64 	%fd173, %fd172, %fd702, %fd702;
	fma.rn.f64 	%fd174, %fd172, %fd159, 0d3FF0000000000000;
	selp.f64 	%fd175, %fd174, %fd173, %p28;
	and.b32  	%r111, %r265, 2;
	setp.eq.s32 	%p29, %r111, 0;
	mov.f64 	%fd176, 0d0000000000000000;
	sub.f64 	%fd177, %fd176, %fd175;
	selp.f64 	%fd178, %fd175, %fd177, %p29;
	add.f64 	%fd24, %fd16, %fd178;
	add.f64 	%fd25, %fd17, %fd24;
	mul.f64 	%fd26, %fd9, %fd16;
	add.f64 	%fd27, %fd26, %fd25;
	div.rn.f64 	%fd28, %fd9, %fd16;
	add.f64 	%fd179, %fd28, %fd27;
	div.rn.f64 	%fd29, %fd16, %fd17;
	add.f64 	%fd30, %fd29, %fd179;
	abs.f64 	%fd31, %fd30;
	setp.neu.f64 	%p30, %fd31, 0d7FF0000000000000;
	@%p30 bra 	$L__BB0_24;
	mov.f64 	%fd185, 0d0000000000000000;
	mul.rn.f64 	%fd704, %fd30, %fd185;
	mov.b32 	%r267, 1;
	bra.uni 	$L__BB0_27;
$L__BB0_24:
	mul.f64 	%fd180, %fd30, 0d3FE45F306DC9C883;
	cvt.rni.s32.f64 	%r266, %fd180;
	cvt.rn.f64.s32 	%fd181, %r266;
	fma.rn.f64 	%fd182, %fd181, 0dBFF921FB54442D18, %fd30;
	fma.rn.f64 	%fd183, %fd181, 0dBC91A62633145C00, %fd182;
	fma.rn.f64 	%fd704, %fd181, 0dB97B839A252049C0, %fd183;
	setp.ltu.f64 	%p31, %fd31, 0d41E0000000000000;
	@%p31 bra 	$L__BB0_26;
	{ // callseq 3, 0
	.param .b64 param0;
	st.param.f64 	[param0], %fd30;
	.param .align 16 .b8 retval0[16];
	call.uni (retval0), 
	__internal_trig_reduction_slowpathd, 
	(
	param0
	);
	ld.param.f64 	%fd704, [retval0];
	ld.param.b32 	%r266, [retval0+8];
	} // callseq 3
$L__BB0_26:
	add.s32 	%r267, %r266, 1;
$L__BB0_27:
	shl.b32 	%r114, %r267, 6;
	cvt.u64.u32 	%rd10, %r114;
	and.b64  	%rd11, %rd10, 64;
	add.s64 	%rd13, %rd8, %rd11;
	mul.rn.f64 	%fd186, %fd704, %fd704;
	and.b32  	%r115, %r267, 1;
	setp.eq.b32 	%p32, %r115, 1;
	selp.f64 	%fd187, 0dBDA8FF8320FD8164, 0d3DE5DB65F9785EBA, %p32;
	ld.global.nc.v2.f64 	{%fd188, %fd189}, [%rd13];
	fma.rn.f64 	%fd190, %fd187, %fd186, %fd188;
	fma.rn.f64 	%fd191, %fd190, %fd186, %fd189;
	ld.global.nc.v2.f64 	{%fd192, %fd193}, [%rd13+16];
	fma.rn.f64 	%fd194, %fd191, %fd186, %fd192;
	fma.rn.f64 	%fd195, %fd194, %fd186, %fd193;
	ld.global.nc.v2.f64 	{%fd196, %fd197}, [%rd13+32];
	fma.rn.f64 	%fd198, %fd195, %fd186, %fd196;
	fma.rn.f64 	%fd199, %fd198, %fd186, %fd197;
	fma.rn.f64 	%fd200, %fd199, %fd704, %fd704;
	fma.rn.f64 	%fd201, %fd199, %fd186, 0d3FF0000000000000;
	selp.f64 	%fd202, %fd201, %fd200, %p32;
	and.b32  	%r116, %r267, 2;
	setp.eq.s32 	%p33, %r116, 0;
	mov.f64 	%fd203, 0d0000000000000000;
	sub.f64 	%fd204, %fd203, %fd202;
	selp.f64 	%fd37, %fd202, %fd204, %p33;
	{
	.reg .b32 %temp; 
	mov.b64 	{%temp, %r117}, %fd37;
	}
	and.b32  	%r118, %r117, 2147483647;
	{
	.reg .b32 %temp; 
	mov.b64 	{%r119, %temp}, %fd37;
	}
	mov.b64 	%fd38, {%r119, %r118};
	setp.gt.u32 	%p34, %r118, 1072693247;
	@%p34 bra 	$L__BB0_29;
	mul.f64 	%fd233, %fd38, %fd38;
	fma.rn.f64 	%fd234, %fd233, 0d3D6B4C75AB274C53, 0d3DE611A561D87DEF;
	fma.rn.f64 	%fd235, %fd234, %fd233, 0d3E5AE64671B18F5C;
	fma.rn.f64 	%fd236, %fd235, %fd233, 0d3EC71DE3A465B1E4;
	fma.rn.f64 	%fd237, %fd236, %fd233, 0d3F2A01A01A02899D;
	fma.rn.f64 	%fd238, %fd237, %fd233, 0d3F811111111110A6;
	fma.rn.f64 	%fd239, %fd238, %fd233, 0d3FC5555555555556;
	mul.f64 	%fd240, %fd233, %fd239;
	fma.rn.f64 	%fd705, %fd240, %fd38, %fd38;
	bra.uni 	$L__BB0_30;
$L__BB0_29:
	{
	.reg .b32 %temp; 
	mov.b64 	{%temp, %r120}, %fd38;
	}
	fma.rn.f64 	%fd205, %fd38, 0d3FF71547652B82FE, 0d4338000000000000;
	{
	.reg .b32 %temp; 
	mov.b64 	{%r121, %temp}, %fd205;
	}
	add.s32 	%r122, %r121, -1;
	mov.f64 	%fd206, 0dC338000000000000;
	add.rn.f64 	%fd207, %fd205, %fd206;
	fma.rn.f64 	%fd208, %fd207, 0dBFE62E42FEFA39EF, %fd38;
	fma.rn.f64 	%fd209, %fd207, 0dBC7ABC9E3B39803F, %fd208;
	shl.b32 	%r123, %r120, 1;
	setp.lt.u32 	%p35, %r123, 2142496327;
	selp.f64 	%fd210, %fd38, %fd209, %p35;
	selp.b32 	%r124, 0, %r122, %p35;
	fma.rn.f64 	%fd211, %fd210, 0d3E21F4076ACD15B6, 0d3E5AF86D8EBD13CD;
	fma.rn.f64 	%fd212, %fd211, %fd210, 0d3E927E5092BA033D;
	fma.rn.f64 	%fd213, %fd212, %fd210, 0d3EC71DDE6C5F9DA1;
	fma.rn.f64 	%fd214, %fd213, %fd210, 0d3EFA01A018D034E6;
	fma.rn.f64 	%fd215, %fd214, %fd210, 0d3F2A01A01B3B6940;
	fma.rn.f64 	%fd216, %fd215, %fd210, 0d3F56C16C16C1B5DD;
	fma.rn.f64 	%fd217, %fd216, %fd210, 0d3F8111111110F74D;
	fma.rn.f64 	%fd218, %fd217, %fd210, 0d3FA555555555554D;
	fma.rn.f64 	%fd219, %fd218, %fd210, 0d3FC5555555555557;
	fma.rn.f64 	%fd220, %fd219, %fd210, 0d3FE0000000000000;
	mul.f64 	%fd221, %fd210, %fd220;
	fma.rn.f64 	%fd222, %fd221, %fd210, %fd210;
	setp.eq.s32 	%p36, %r124, 1024;
	shl.b32 	%r125, %r124, 20;
	add.s32 	%r126, %r125, 1072693248;
	selp.b32 	%r127, 2145386496, %r126, %p36;
	mov.b32 	%r128, 0;
	mov.b64 	%fd223, {%r128, %r127};
	mov.b32 	%r129, 1071644672;
	mov.b64 	%fd224, {%r128, %r129};
	sub.f64 	%fd225, %fd223, %fd224;
	fma.rn.f64 	%fd226, %fd222, %fd223, %fd225;
	add.f64 	%fd227, %fd226, %fd226;
	selp.f64 	%fd228, %fd227, %fd226, %p36;
	setp.eq.s32 	%p37, %r123, 0;
	selp.f64 	%fd229, %fd38, %fd228, %p37;
	fma.rn.f64 	%fd230, %fd229, 0d4000000000000000, 0d3FF0000000000000;
	div.rn.f64 	%fd231, %fd229, %fd230;
	add.f64 	%fd232, %fd229, %fd231;
	setp.ge.f64 	%p38, %fd38, 0d408633CE8FB9F87E;
	selp.f64 	%fd705, 0d7FF0000000000000, %fd232, %p38;
$L__BB0_30:
	copysign.f64 	%fd42, %fd37, %fd705;
	setp.nan.f64 	%p39, %fd42, %fd42;
	@%p39 bra 	$L__BB0_43;
	abs.f64 	%fd707, %fd705;
	{ // callseq 4, 0
	.param .b64 param0;
	st.param.f64 	[param0], %fd707;
	.param .b64 retval0;
	call.uni (retval0), 
	__internal_lgamma_pos, 
	(
	param0
	);
	ld.param.f64 	%fd241, [retval0];
	} // callseq 4
	{
	.reg .b32 %temp; 
	mov.b64 	{%temp, %r130}, %fd42;
	}
	setp.gt.s32 	%p40, %r130, -1;
	mov.f64 	%fd710, %fd241;
	@%p40 bra 	$L__BB0_44;
	cvt.rzi.f64.f64 	%fd243, %fd707;
	setp.eq.f64 	%p41, %fd707, %fd243;
	mov.f64 	%fd710, 0d7FF0000000000000;
	@%p41 bra 	$L__BB0_44;
	{
	.reg .b32 %temp; 
	mov.b64 	{%temp, %r17}, %fd707;
	}
	setp.lt.s32 	%p42, %r17, 1006632960;
	@%p42 bra 	$L__BB0_35;
	{
	.reg .b32 %temp; 
	mov.b64 	{%r131, %temp}, %fd707;
	}
	add.s32 	%r132, %r17, 1048576;
	mov.b64 	%fd244, {%r131, %r132};
	cvt.rni.f64.f64 	%fd245, %fd244;
	cvt.rzi.s64.f64 	%rd14, %fd245;
	cvt.u32.u64 	%r133, %rd14;
	fma.rn.f64 	%fd246, %fd245, 0dBFE0000000000000, %fd707;
	mul.f64 	%fd247, %fd246, 0d3CA1A62633145C07;
	fma.rn.f64 	%fd248, %fd246, 0d400921FB54442D18, %fd247;
	shl.b64 	%rd15, %rd14, 6;
	and.b64  	%rd16, %rd15, 64;
	mov.u64 	%rd17, __cudart_sin_cos_coeffs;
	add.s64 	%rd18, %rd17, %rd16;
	mul.rn.f64 	%fd249, %fd248, %fd248;
	and.b64  	%rd19, %rd14, 1;
	setp.eq.b64 	%p43, %rd19, 1;
	selp.f64 	%fd250, 0dBDA8FF8320FD8164, 0d3DE5DB65F9785EBA, %p43;
	ld.global.nc.v2.f64 	{%fd251, %fd252}, [%rd18];
	fma.rn.f64 	%fd253, %fd250, %fd249, %fd251;
	fma.rn.f64 	%fd254, %fd253, %fd249, %fd252;
	ld.global.nc.v2.f64 	{%fd255, %fd256}, [%rd18+16];
	fma.rn.f64 	%fd257, %fd254, %fd249, %fd255;
	fma.rn.f64 	%fd258, %fd257, %fd249, %fd256;
	ld.global.nc.v2.f64 	{%fd259, %fd260}, [%rd18+32];
	fma.rn.f64 	%fd261, %fd258, %fd249, %fd259;
	fma.rn.f64 	%fd262, %fd261, %fd249, %fd260;
	fma.rn.f64 	%fd263, %fd262, %fd248, %fd248;
	fma.rn.f64 	%fd264, %fd262, %fd249, 0d3FF0000000000000;
	selp.f64 	%fd265, %fd264, %fd263, %p43;
	and.b32  	%r134, %r133, 2;
	setp.eq.s32 	%p44, %r134, 0;
	mov.f64 	%fd266, 0d0000000000000000;
	sub.f64 	%fd267, %fd266, %fd265;
	selp.f64 	%fd268, %fd265, %fd267, %p44;
	mul.f64 	%fd269, %fd42, %fd268;
	abs.f64 	%fd270, %fd269;
	mov.f64 	%fd271, 0d400921FB54442D18;
	div.rn.f64 	%fd707, %fd271, %fd270;
$L__BB0_35:
	{
	.reg .b32 %temp; 
	mov.b64 	{%temp, %r268}, %fd707;
	}
	{
	.reg .b32 %temp; 
	mov.b64 	{%r269, %temp}, %fd707;
	}
	setp.gt.s32 	%p45, %r268, 1048575;
	mov.b32 	%r270, -1023;
	@%p45 bra 	$L__BB0_37;
	mul.f64 	%fd707, %fd707, 0d4350000000000000;
	{
	.reg .b32 %temp; 
	mov.b64 	{%temp, %r268}, %fd707;
	}
	{
	.reg .b32 %temp; 
	mov.b64 	{%r269, %temp}, %fd707;
	}
	mov.b32 	%r270, -1077;
$L__BB0_37:
	add.s32 	%r137, %r268, -1;
	setp.gt.u32 	%p46, %r137, 2146435070;
	@%p46 bra 	$L__BB0_41;
	shr.u32 	%r140, %r268, 20;
	add.s32 	%r271, %r270, %r140;
	and.b32  	%r141, %r268, 1048575;
	or.b32  	%r142, %r141, 1072693248;
	mov.b64 	%fd708, {%r269, %r142};
	setp.lt.u32 	%p48, %r142, 1073127583;
	@%p48 bra 	$L__BB0_40;
	{
	.reg .b32 %temp; 
	mov.b64 	{%r143, %temp}, %fd708;
	}
	{
	.reg .b32 %temp; 
	mov.b64 	{%temp, %r144}, %fd708;
	}
	add.s32 	%r145, %r144, -1048576;
	mov.b64 	%fd708, {%r143, %r145};
	add.s32 	%r271, %r271, 1;
$L__BB0_40:
	add.f64 	%fd273, %fd708, 0dBFF0000000000000;
	add.f64 	%fd274, %fd708, 0d3FF0000000000000;
	rcp.approx.ftz.f64 	%fd275, %fd274;
	neg.f64 	%fd276, %fd274;
	fma.rn.f64 	%fd277, %fd276, %fd275, 0d3FF0000000000000;
	fma.rn.f64 	%fd278, %fd277, %fd277, %fd277;
	fma.rn.f64 	%fd279, %fd278, %fd275, %fd275;
	mul.f64 	%fd280, %fd273, %fd279;
	fma.rn.f64 	%fd281, %fd273, %fd279, %fd280;
	mul.f64 	%fd282, %fd281, %fd281;
	fma.rn.f64 	%fd283, %fd282, 0d3EB1380B3AE80F1E, 0d3ED0EE258B7A8B04;
	fma.rn.f64 	%fd284, %fd283, %fd282, 0d3EF3B2669F02676F;
	fma.rn.f64 	%fd285, %fd284, %fd282, 0d3F1745CBA9AB0956;
	fma.rn.f64 	%fd286, %fd285, %fd282, 0d3F3C71C72D1B5154;
	fma.rn.f64 	%fd287, %fd286, %fd282, 0d3F624924923BE72D;
	fma.rn.f64 	%fd288, %fd287, %fd282, 0d3F8999999999A3C4;
	fma.rn.f64 	%fd289, %fd288, %fd282, 0d3FB5555555555554;
	sub.f64 	%fd290, %fd273, %fd281;
	add.f64 	%fd291, %fd290, %fd290;
	neg.f64 	%fd292, %fd281;
	fma.rn.f64 	%fd293, %fd292, %fd273, %fd291;
	mul.f64 	%fd294, %fd279, %fd293;
	mul.f64 	%fd295, %fd282, %fd289;
	fma.rn.f64 	%fd296, %fd295, %fd281, %fd294;
	xor.b32  	%r146, %r271, -2147483648;
	mov.b32 	%r147, 1127219200;
	mov.b64 	%fd297, {%r146, %r147};
	mov.b32 	%r148, -2147483648;
	mov.b64 	%fd298, {%r148, %r147};
	sub.f64 	%fd299, %fd297, %fd298;
	fma.rn.f64 	%fd300, %fd299, 0d3FE62E42FEFA39EF, %fd281;
	fma.rn.f64 	%fd301, %fd299, 0dBFE62E42FEFA39EF, %fd300;
	sub.f64 	%fd302, %fd301, %fd281;
	sub.f64 	%fd303, %fd296, %fd302;
	fma.rn.f64 	%fd304, %fd299, 0d3C7ABC9E3B39803F, %fd303;
	add.f64 	%fd709, %fd300, %fd304;
	bra.uni 	$L__BB0_42;
$L__BB0_41:
	fma.rn.f64 	%fd272, %fd707, 0d7FF0000000000000, 0d7FF0000000000000;
	{
	.reg .b32 %temp; 
	mov.b64 	{%temp, %r138}, %fd707;
	}
	and.b32  	%r139, %r138, 2147483647;
	setp.eq.s32 	%p47, %r139, 0;
	selp.f64 	%fd709, 0dFFF0000000000000, %fd272, %p47;
$L__BB0_42:
	setp.lt.s32 	%p49, %r17, 1006632960;
	neg.f64 	%fd305, %fd709;
	sub.f64 	%fd306, %fd709, %fd241;
	selp.f64 	%fd710, %fd305, %fd306, %p49;
	bra.uni 	$L__BB0_44;
$L__BB0_43:
	add.f64 	%fd710, %fd42, %fd42;
$L__BB0_44:
	sub.f64 	%fd307, %fd24, %fd17;
	add.f64 	%fd308, %fd26, %fd307;
	add.f64 	%fd309, %fd28, %fd308;
	add.f64 	%fd58, %fd29, %fd309;
	abs.f64 	%fd59, %fd58;
	setp.neu.f64 	%p50, %fd59, 0d7FF0000000000000;
	@%p50 bra 	$L__BB0_46;
	mov.f64 	%fd315, 0d0000000000000000;
	mul.rn.f64 	%fd712, %fd58, %fd315;
	mov.b32 	%r273, 1;
	bra.uni 	$L__BB0_49;
$L__BB0_46:
	mul.f64 	%fd310, %fd58, 0d3FE45F306DC9C883;
	cvt.rni.s32.f64 	%r272, %fd310;
	cvt.rn.f64.s32 	%fd311, %r272;
	fma.rn.f64 	%fd312, %fd311, 0dBFF921FB54442D18, %fd58;
	fma.rn.f64 	%fd313, %fd311, 0dBC91A62633145C00, %fd312;
	fma.rn.f64 	%fd712, %fd311, 0dB97B839A252049C0, %fd313;
	setp.ltu.f64 	%p51, %fd59, 0d41E0000000000000;
	@%p51 bra 	$L__BB0_48;
	{ // callseq 5, 0
	.param .b64 param0;
	st.param.f64 	[param0], %fd58;
	.param .align 16 .b8 retval0[16];
	call.uni (retval0), 
	__internal_trig_reduction_slowpathd, 
	(
	param0
	);
	ld.param.f64 	%fd712, [retval0];
	ld.param.b32 	%r272, [retval0+8];
	} // callseq 5
$L__BB0_48:
	add.s32 	%r273, %r272, 1;
$L__BB0_49:
	shl.b32 	%r151, %r273, 6;
	cvt.u64.u32 	%rd20, %r151;
	and.b64  	%rd21, %rd20, 64;
	mov.u64 	%rd22, __cudart_sin_cos_coeffs;
	add.s64 	%rd23, %rd22, %rd21;
	mul.rn.f64 	%fd316, %fd712, %fd712;
	and.b32  	%r152, %r273, 1;
	setp.eq.b32 	%p52, %r152, 1;
	selp.f64 	%fd317, 0dBDA8FF8320FD8164, 0d3DE5DB65F9785EBA, %p52;
	ld.global.nc.v2.f64 	{%fd318, %fd319}, [%rd23];
	fma.rn.f64 	%fd320, %fd317, %fd316, %fd318;
	fma.rn.f64 	%fd321, %fd320, %fd316, %fd319;
	ld.global.nc.v2.f64 	{%fd322, %fd323}, [%rd23+16];
	fma.rn.f64 	%fd324, %fd321, %fd316, %fd322;
	fma.rn.f64 	%fd325, %fd324, %fd316, %fd323;
	ld.global.nc.v2.f64 	{%fd326, %fd327}, [%rd23+32];
	fma.rn.f64 	%fd328, %fd325, %fd316, %fd326;
	fma.rn.f64 	%fd329, %fd328, %fd316, %fd327;
	fma.rn.f64 	%fd330, %fd329, %fd712, %fd712;
	fma.rn.f64 	%fd331, %fd329, %fd316, 0d3FF0000000000000;
	selp.f64 	%fd332, %fd331, %fd330, %p52;
	and.b32  	%r153, %r273, 2;
	setp.eq.s32 	%p53, %r153, 0;
	mov.f64 	%fd333, 0d0000000000000000;
	sub.f64 	%fd334, %fd333, %fd332;
	selp.f64 	%fd65, %fd332, %fd334, %p53;
	{
	.reg .b32 %temp; 
	mov.b64 	{%temp, %r154}, %fd65;
	}
	and.b32  	%r155, %r154, 2147483647;
	{
	.reg .b32 %temp; 
	mov.b64 	{%r156, %temp}, %fd65;
	}
	mov.b64 	%fd66, {%r156, %r155};
	setp.gt.u32 	%p54, %r155, 1072693247;
	@%p54 bra 	$L__BB0_51;
	mul.f64 	%fd363, %fd66, %fd66;
	fma.rn.f64 	%fd364, %fd363, 0d3D6B4C75AB274C53, 0d3DE611A561D87DEF;
	fma.rn.f64 	%fd365, %fd364, %fd363, 0d3E5AE64671B18F5C;
	fma.rn.f64 	%fd366, %fd365, %fd363, 0d3EC71DE3A465B1E4;
	fma.rn.f64 	%fd367, %fd366, %fd363, 0d3F2A01A01A02899D;
	fma.rn.f64 	%fd368, %fd367, %fd363, 0d3F811111111110A6;
	fma.rn.f64 	%fd369, %fd368, %fd363, 0d3FC5555555555556;
	mul.f64 	%fd370, %fd363, %fd369;
	fma.rn.f64 	%fd713, %fd370, %fd66, %fd66;
	bra.uni 	$L__BB0_52;
$L__BB0_51:
	{
	.reg .b32 %temp; 
	mov.b64 	{%temp, %r157}, %fd66;
	}
	fma.rn.f64 	%fd335, %fd66, 0d3FF71547652B82FE, 0d4338000000000000;
	{
	.reg .b32 %temp; 
	mov.b64 	{%r158, %temp}, %fd335;
	}
	add.s32 	%r159, %r158, -1;
	mov.f64 	%fd336, 0dC338000000000000;
	add.rn.f64 	%fd337, %fd335, %fd336;
	fma.rn.f64 	%fd338, %fd337, 0dBFE62E42FEFA39EF, %fd66;
	fma.rn.f64 	%fd339, %fd337, 0dBC7ABC9E3B39803F, %fd338;
	shl.b32 	%r160, %r157, 1;
	setp.lt.u32 	%p55, %r160, 2142496327;
	selp.f64 	%fd340, %fd66, %fd339, %p55;
	selp.b32 	%r161, 0, %r159, %p55;
	fma.rn.f64 	%fd341, %fd340, 0d3E21F4076ACD15B6, 0d3E5AF86D8EBD13CD;
	fma.rn.f64 	%fd342, %fd341, %fd340, 0d3E927E5092BA033D;
	fma.rn.f64 	%fd343, %fd342, %fd340, 0d3EC71DDE6C5F9DA1;
	fma.rn.f64 	%fd344, %fd343, %fd340, 0d3EFA01A018D034E6;
	fma.rn.f64 	%fd345, %fd344, %fd340, 0d3F2A01A01B3B6940;
	fma.rn.f64 	%fd346, %fd345, %fd340, 0d3F56C16C16C1B5DD;
	fma.rn.f64 	%fd347, %fd346, %fd340, 0d3F8111111110F74D;
	fma.rn.f64 	%fd348, %fd347, %fd340, 0d3FA555555555554D;
	fma.rn.f64 	%fd349, %fd348, %fd340, 0d3FC5555555555557;
	fma.rn.f64 	%fd350, %fd349, %fd340, 0d3FE0000000000000;
	mul.f64 	%fd351, %fd340, %fd350;
	fma.rn.f64 	%fd352, %fd351, %fd340, %fd340;
	setp.eq.s32 	%p56, %r161, 1024;
	shl.b32 	%r162, %r161, 20;
	add.s32 	%r163, %r162, 1072693248;
	selp.b32 	%r164, 2145386496, %r163, %p56;
	mov.b32 	%r165, 0;
	mov.b64 	%fd353, {%r165, %r164};
	mov.b32 	%r166, 1071644672;
	mov.b64 	%fd354, {%r165, %r166};
	sub.f64 	%fd355, %fd353, %fd354;
	fma.rn.f64 	%fd356, %fd352, %fd353, %fd355;
	add.f64 	%fd357, %fd356, %fd356;
	selp.f64 	%fd358, %fd357, %fd356, %p56;
	setp.eq.s32 	%p57, %r160, 0;
	selp.f64 	%fd359, %fd66, %fd358, %p57;
	fma.rn.f64 	%fd360, %fd359, 0d4000000000000000, 0d3FF0000000000000;
	div.rn.f64 	%fd361, %fd359, %fd360;
	add.f64 	%fd362, %fd359, %fd361;
	setp.ge.f64 	%p58, %fd66, 0d408633CE8FB9F87E;
	selp.f64 	%fd713, 0d7FF0000000000000, %fd362, %p58;
$L__BB0_52:
	copysign.f64 	%fd70, %fd65, %fd713;
	setp.nan.f64 	%p59, %fd70, %fd70;
	@%p59 bra 	$L__BB0_65;
	abs.f64 	%fd715, %fd713;
	{ // callseq 6, 0
	.param .b64 param0;
	st.param.f64 	[param0], %fd715;
	.param .b64 retval0;
	call.uni (retval0), 
	__internal_lgamma_pos, 
	(
	param0
	);
	ld.param.f64 	%fd371, [retval0];
	} // callseq 6
	{
	.reg .b32 %temp; 
	mov.b64 	{%temp, %r167}, %fd70;
	}
	setp.gt.s32 	%p60, %r167, -1;
	mov.f64 	%fd718, %fd371;
	@%p60 bra 	$L__BB0_66;
	cvt.rzi.f64.f64 	%fd373, %fd715;
	setp.eq.f64 	%p61, %fd715, %fd373;
	mov.f64 	%fd718, 0d7FF0000000000000;
	@%p61 bra 	$L__BB0_66;
	{
	.reg .b32 %temp; 
	mov.b64 	{%temp, %r33}, %fd715;
	}
	setp.lt.s32 	%p62, %r33, 1006632960;
	@%p62 bra 	$L__BB0_57;
	{
	.reg .b32 %temp; 
	mov.b64 	{%r168, %temp}, %fd715;
	}
	add.s32 	%r169, %r33, 1048576;
	mov.b64 	%fd374, {%r168, %r169};
	cvt.rni.f64.f64 	%fd375, %fd374;
	cvt.rzi.s64.f64 	%rd24, %fd375;
	cvt.u32.u64 	%r170, %rd24;
	fma.rn.f64 	%fd376, %fd375, 0dBFE0000000000000, %fd715;
	mul.f64 	%fd377, %fd376, 0d3CA1A62633145C07;
	fma.rn.f64 	%fd378, %fd376, 0d400921FB54442D18, %fd377;
	shl.b64 	%rd25, %rd24, 6;
	and.b64  	%rd26, %rd25, 64;
	mov.u64 	%rd27, __cudart_sin_cos_coeffs;
	add.s64 	%rd28, %rd27, %rd26;
	mul.rn.f64 	%fd379, %fd378, %fd378;
	and.b64  	%rd29, %rd24, 1;
	setp.eq.b64 	%p63, %rd29, 1;
	selp.f64 	%fd380, 0dBDA8FF8320FD8164, 0d3DE5DB65F9785EBA, %p63;
	ld.global.nc.v2.f64 	{%fd381, %fd382}, [%rd28];
	fma.rn.f64 	%fd383, %fd380, %fd379, %fd381;
	fma.rn.f64 	%fd384, %fd383, %fd379, %fd382;
	ld.global.nc.v2.f64 	{%fd385, %fd386}, [%rd28+16];
	fma.rn.f64 	%fd387, %fd384, %fd379, %fd385;
	fma.rn.f64 	%fd388, %fd387, %fd379, %fd386;
	ld.global.nc.v2.f64 	{%fd389, %fd390}, [%rd28+32];
	fma.rn.f64 	%fd391, %fd388, %fd379, %fd389;
	fma.rn.f64 	%fd392, %fd391, %fd379, %fd390;
	fma.rn.f64 	%fd393, %fd392, %fd378, %fd378;
	fma.rn.f64 	%fd394, %fd392, %fd379, 0d3FF0000000000000;
	selp.f64 	%fd395, %fd394, %fd393, %p63;
	and.b32  	%r171, %r170, 2;
	setp.eq.s32 	%p64, %r171, 0;
	mov.f64 	%fd396, 0d0000000000000000;
	sub.f64 	%fd397, %fd396, %fd395;
	selp.f64 	%fd398, %fd395, %fd397, %p64;
	mul.f64 	%fd399, %fd70, %fd398;
	abs.f64 	%fd400, %fd399;
	mov.f64 	%fd401, 0d400921FB54442D18;
	div.rn.f64 	%fd715, %fd401, %fd400;
$L__BB0_57:
	{
	.reg .b32 %temp; 
	mov.b64 	{%temp, %r274}, %fd715;
	}
	{
	.reg .b32 %temp; 
	mov.b64 	{%r275, %temp}, %fd715;
	}
	setp.gt.s32 	%p65, %r274, 1048575;
	mov.b32 	%r276, -1023;
	@%p65 bra 	$L__BB0_59;
	mul.f64 	%fd715, %fd715, 0d4350000000000000;
	{
	.reg .b32 %temp; 
	mov.b64 	{%temp, %r274}, %fd715;
	}
	{
	.reg .b32 %temp; 
	mov.b64 	{%r275, %temp}, %fd715;
	}
	mov.b32 	%r276, -1077;
$L__BB0_59:
	add.s32 	%r174, %r274, -1;
	setp.gt.u32 	%p66, %r174, 2146435070;
	@%p66 bra 	$L__BB0_63;
	shr.u32 	%r177, %r274, 20;
	add.s32 	%r277, %r276, %r177;
	and.b32  	%r178, %r274, 1048575;
	or.b32  	%r179, %r178, 1072693248;
	mov.b64 	%fd716, {%r275, %r179};
	setp.lt.u32 	%p68, %r179, 1073127583;
	@%p68 bra 	$L__BB0_62;
	{
	.reg .b32 %temp; 
	mov.b64 	{%r180, %temp}, %fd716;
	}
	{
	.reg .b32 %temp; 
	mov.b64 	{%temp, %r181}, %fd716;
	}
	add.s32 	%r182, %r181, -1048576;
	mov.b64 	%fd716, {%r180, %r182};
	add.s32 	%r277, %r277, 1;
$L__BB0_62:
	add.f64 	%fd403, %fd716, 0dBFF0000000000000;
	add.f64 	%fd404, %fd716, 0d3FF0000000000000;
	rcp.approx.ftz.f64 	%fd405, %fd404;
	neg.f64 	%fd406, %fd404;
	fma.rn.f64 	%fd407, %fd406, %fd405, 0d3FF0000000000000;
	fma.rn.f64 	%fd408, %fd407, %fd407, %fd407;
	fma.rn.f64 	%fd409, %fd408, %fd405, %fd405;
	mul.f64 	%fd410, %fd403, %fd409;
	fma.rn.f64 	%fd411, %fd403, %fd409, %fd410;
	mul.f64 	%fd412, %fd411, %fd411;
	fma.rn.f64 	%fd413, %fd412, 0d3EB1380B3AE80F1E, 0d3ED0EE258B7A8B04;
	fma.rn.f64 	%fd414, %fd413, %fd412, 0d3EF3B2669F02676F;
	fma.rn.f64 	%fd415, %fd414, %fd412, 0d3F1745CBA9AB0956;
	fma.rn.f64 	%fd416, %fd415, %fd412, 0d3F3C71C72D1B5154;
	fma.rn.f64 	%fd417, %fd416, %fd412, 0d3F624924923BE72D;
	fma.rn.f64 	%fd418, %fd417, %fd412, 0d3F8999999999A3C4;
	fma.rn.f64 	%fd419, %fd418, %fd412, 0d3FB5555555555554;
	sub.f64 	%fd420, %fd403, %fd411;
	add.f64 	%fd421, %fd420, %fd420;
	neg.f64 	%fd422, %fd411;
	fma.rn.f64 	%fd423, %fd422, %fd403, %fd421;
	mul.f64 	%fd424, %fd409, %fd423;
	mul.f64 	%fd425, %fd412, %fd419;
	fma.rn.f64 	%fd426, %fd425, %fd411, %fd424;
	xor.b32  	%r183, %r277, -2147483648;
	mov.b32 	%r184, 1127219200;
	mov.b64 	%fd427, {%r183, %r184};
	mov.b32 	%r185, -2147483648;
	mov.b64 	%fd428, {%r185, %r184};
	sub.f64 	%fd429, %fd427, %fd428;
	fma.rn.f64 	%fd430, %fd429, 0d3FE62E42FEFA39EF, %fd411;
	fma.rn.f64 	%fd431, %fd429, 0dBFE62E42FEFA39EF, %fd430;
	sub.f64 	%fd432, %fd431, %fd411;
	sub.f64 	%fd433, %fd426, %fd432;
	fma.rn.f64 	%fd434, %fd429, 0d3C7ABC9E3B39803F, %fd433;
	add.f64 	%fd717, %fd430, %fd434;
	bra.uni 	$L__BB0_64;
$L__BB0_63:
	fma.rn.f64 	%fd402, %fd715, 0d7FF0000000000000, 0d7FF0000000000000;
	{
	.reg .b32 %temp; 
	mov.b64 	{%temp, %r175}, %fd715;
	}
	and.b32  	%r176, %r175, 2147483647;
	setp.eq.s32 	%p67, %r176, 0;
	selp.f64 	%fd717, 0dFFF0000000000000, %fd402, %p67;
$L__BB0_64:
	setp.lt.s32 	%p69, %r33, 1006632960;
	neg.f64 	%fd435, %fd717;
	sub.f64 	%fd436, %fd717, %fd371;
	selp.f64 	%fd718, %fd435, %fd436, %p69;
	bra.uni 	$L__BB0_66;
$L__BB0_65:
	add.f64 	%fd718, %fd70, %fd70;
$L__BB0_66:
	sub.f64 	%fd437, %fd25, %fd26;
	add.f64 	%fd438, %fd28, %fd437;
	add.f64 	%fd86, %fd29, %fd438;
	abs.f64 	%fd87, %fd86;
	setp.neu.f64 	%p70, %fd87, 0d7FF0000000000000;
	@%p70 bra 	$L__BB0_68;
	mov.f64 	%fd444, 0d0000000000000000;
	mul.rn.f64 	%fd720, %fd86, %fd444;
	mov.b32 	%r279, 1;
	bra.uni 	$L__BB0_71;
$L__BB0_68:
	mul.f64 	%fd439, %fd86, 0d3FE45F306DC9C883;
	cvt.rni.s32.f64 	%r278, %fd439;
	cvt.rn.f64.s32 	%fd440, %r278;
	fma.rn.f64 	%fd441, %fd440, 0dBFF921FB54442D18, %fd86;
	fma.rn.f64 	%fd442, %fd440, 0dBC91A62633145C00, %fd441;
	fma.rn.f64 	%fd720, %fd440, 0dB97B839A252049C0, %fd442;
	setp.ltu.f64 	%p71, %fd87, 0d41E0000000000000;
	@%p71 bra 	$L__BB0_70;
	{ // callseq 7, 0
	.param .b64 param0;
	st.param.f64 	[param0], %fd86;
	.param .align 16 .b8 retval0[16];
	call.uni (retval0), 
	__internal_trig_reduction_slowpathd, 
	(
	param0
	);
	ld.param.f64 	%fd720, [retval0];
	ld.param.b32 	%r278, [retval0+8];
	} // callseq 7
$L__BB0_70:
	add.s32 	%r279, %r278, 1;
$L__BB0_71:
	shl.b32 	%r188, %r279, 6;
	cvt.u64.u32 	%rd30, %r188;
	and.b64  	%rd31, %rd30, 64;
	mov.u64 	%rd32, __cudart_sin_cos_coeffs;
	add.s64 	%rd33, %rd32, %rd31;
	mul.rn.f64 	%fd445, %fd720, %fd720;
	and.b32  	%r189, %r279, 1;
	setp.eq.b32 	%p72, %r189, 1;
	selp.f64 	%fd446, 0dBDA8FF8320FD8164, 0d3DE5DB65F9785EBA, %p72;
	ld.global.nc.v2.f64 	{%fd447, %fd448}, [%rd33];
	fma.rn.f64 	%fd449, %fd446, %fd445, %fd447;
	fma.rn.f64 	%fd450, %fd449, %fd445, %fd448;
	ld.global.nc.v2.f64 	{%fd451, %fd452}, [%rd33+16];
	fma.rn.f64 	%fd453, %fd450, %fd445, %fd451;
	fma.rn.f64 	%fd454, %fd453, %fd445, %fd452;
	ld.global.nc.v2.f64 	{%fd455, %fd456}, [%rd33+32];
	fma.rn.f64 	%fd457, %fd454, %fd445, %fd455;
	fma.rn.f64 	%fd458, %fd457, %fd445, %fd456;
	fma.rn.f64 	%fd459, %fd458, %fd720, %fd720;
	fma.rn.f64 	%fd460, %fd458, %fd445, 0d3FF0000000000000;
	selp.f64 	%fd461, %fd460, %fd459, %p72;
	and.b32  	%r190, %r279, 2;
	setp.eq.s32 	%p73, %r190, 0;
	mov.f64 	%fd462, 0d0000000000000000;
	sub.f64 	%fd463, %fd462, %fd461;
	selp.f64 	%fd93, %fd461, %fd463, %p73;
	{
	.reg .b32 %temp; 
	mov.b64 	{%temp, %r191}, %fd93;
	}
	and.b32  	%r192, %r191, 2147483647;
	{
	.reg .b32 %temp; 
	mov.b64 	{%r193, %temp}, %fd93;
	}
	mov.b64 	%fd94, {%r193, %r192};
	setp.gt.u32 	%p74, %r192, 1072693247;
	@%p74 bra 	$L__BB0_73;
	mul.f64 	%fd492, %fd94, %fd94;
	fma.rn.f64 	%fd493, %fd492, 0d3D6B4C75AB274C53, 0d3DE611A561D87DEF;
	fma.rn.f64 	%fd494, %fd493, %fd492, 0d3E5AE64671B18F5C;
	fma.rn.f64 	%fd495, %fd494, %fd492, 0d3EC71DE3A465B1E4;
	fma.rn.f64 	%fd496, %fd495, %fd492, 0d3F2A01A01A02899D;
	fma.rn.f64 	%fd497, %fd496, %fd492, 0d3F811111111110A6;
	fma.rn.f64 	%fd498, %fd497, %fd492, 0d3FC5555555555556;
	mul.f64 	%fd499, %fd492, %fd498;
	fma.rn.f64 	%fd721, %fd499, %fd94, %fd94;
	bra.uni 	$L__BB0_74;
$L__BB0_73:
	{
	.reg .b32 %temp; 
	mov.b64 	{%temp, %r194}, %fd94;
	}
	fma.rn.f64 	%fd464, %fd94, 0d3FF71547652B82FE, 0d4338000000000000;
	{
	.reg .b32 %temp; 
	mov.b64 	{%r195, %temp}, %fd464;
	}
	add.s32 	%r196, %r195, -1;
	mov.f64 	%fd465, 0dC338000000000000;
	add.rn.f64 	%fd466, %fd464, %fd465;
	fma.rn.f64 	%fd467, %fd466, 0dBFE62E42FEFA39EF, %fd94;
	fma.rn.f64 	%fd468, %fd466, 0dBC7ABC9E3B39803F, %fd467;
	shl.b32 	%r197, %r194, 1;
	setp.lt.u32 	%p75, %r197, 2142496327;
	selp.f64 	%fd469, %fd94, %fd468, %p75;
	selp.b32 	%r198, 0, %r196, %p75;
	fma.rn.f64 	%fd470, %fd469, 0d3E21F4076ACD15B6, 0d3E5AF86D8EBD13CD;
	fma.rn.f64 	%fd471, %fd470, %fd469, 0d3E927E5092BA033D;
	fma.rn.f64 	%fd472, %fd471, %fd469, 0d3EC71DDE6C5F9DA1;
	fma.rn.f64 	%fd473, %fd472, %fd469, 0d3EFA01A018D034E6;
	fma.rn.f64 	%fd474, %fd473, %fd469, 0d3F2A01A01B3B6940;
	fma.rn.f64 	%fd475, %fd474, %fd469, 0d3F56C16C16C1B5DD;
	fma.rn.f64 	%fd476, %fd475, %fd469, 0d3F8111111110F74D;
	fma.rn.f64 	%fd477, %fd476, %fd469, 0d3FA555555555554D;
	fma.rn.f64 	%fd478, %fd477, %fd469, 0d3FC5555555555557;
	fma.rn.f64 	%fd479, %fd478, %fd469, 0d3FE0000000000000;
	mul.f64 	%fd480, %fd469, %fd479;
	fma.rn.f64 	%fd481, %fd480, %fd469, %fd469;
	setp.eq.s32 	%p76, %r198, 1024;
	shl.b32 	%r199, %r198, 20;
	add.s32 	%r200, %r199, 1072693248;
	selp.b32 	%r201, 2145386496, %r200, %p76;
	mov.b32 	%r202, 0;
	mov.b64 	%fd482, {%r202, %r201};
	mov.b32 	%r203, 1071644672;
	mov.b64 	%fd483, {%r202, %r203};
	sub.f64 	%fd484, %fd482, %fd483;
	fma.rn.f64 	%fd485, %fd481, %fd482, %fd484;
	add.f64 	%fd486, %fd485, %fd485;
	selp.f64 	%fd487, %fd486, %fd485, %p76;
	setp.eq.s32 	%p77, %r197, 0;
	selp.f64 	%fd488, %fd94, %fd487, %p77;
	fma.rn.f64 	%fd489, %fd488, 0d4000000000000000, 0d3FF0000000000000;
	div.rn.f64 	%fd490, %fd488, %fd489;
	add.f64 	%fd491, %fd488, %fd490;
	setp.ge.f64 	%p78, %fd94, 0d408633CE8FB9F87E;
	selp.f64 	%fd721, 0d7FF0000000000000, %fd491, %p78;
$L__BB0_74:
	copysign.f64 	%fd98, %fd93, %fd721;
	setp.nan.f64 	%p79, %fd98, %fd98;
	@%p79 bra 	$L__BB0_87;
	abs.f64 	%fd723, %fd721;
	{ // callseq 8, 0
	.param .b64 param0;
	st.param.f64 	[param0], %fd723;
	.param .b64 retval0;
	call.uni (retval0), 
	__internal_lgamma_pos, 
	(
	param0
	);
	ld.param.f64 	%fd500, [retval0];
	} // callseq 8
	{
	.reg .b32 %temp; 
	mov.b64 	{%temp, %r204}, %fd98;
	}
	setp.gt.s32 	%p80, %r204, -1;
	mov.f64 	%fd726, %fd500;
	@%p80 bra 	$L__BB0_88;
	cvt.rzi.f64.f64 	%fd502, %fd723;
	setp.eq.f64 	%p81, %fd723, %fd502;
	mov.f64 	%fd726, 0d7FF0000000000000;
	@%p81 bra 	$L__BB0_88;
	{
	.reg .b32 %temp; 
	mov.b64 	{%temp, %r49}, %fd723;
	}
	setp.lt.s32 	%p82, %r49, 1006632960;
	@%p82 bra 	$L__BB0_79;
	{
	.reg .b32 %temp; 
	mov.b64 	{%r205, %temp}, %fd723;
	}
	add.s32 	%r206, %r49, 1048576;
	mov.b64 	%fd503, {%r205, %r206};
	cvt.rni.f64.f64 	%fd504, %fd503;
	cvt.rzi.s64.f64 	%rd34, %fd504;
	cvt.u32.u64 	%r207, %rd34;
	fma.rn.f64 	%fd505, %fd504, 0dBFE0000000000000, %fd723;
	mul.f64 	%fd506, %fd505, 0d3CA1A62633145C07;
	fma.rn.f64 	%fd507, %fd505, 0d400921FB54442D18, %fd506;
	shl.b64 	%rd35, %rd34, 6;
	and.b64  	%rd36, %rd35, 64;
	add.s64 	%rd38, %rd32, %rd36;
	mul.rn.f64 	%fd508, %fd507, %fd507;
	and.b64  	%rd39, %rd34, 1;
	setp.eq.b64 	%p83, %rd39, 1;
	selp.f64 	%fd509, 0dBDA8FF8320FD8164, 0d3DE5DB65F9785EBA, %p83;
	ld.global.nc.v2.f64 	{%fd510, %fd511}, [%rd38];
	fma.rn.f64 	%fd512, %fd509, %fd508, %fd510;
	fma.rn.f64 	%fd513, %fd512, %fd508, %fd511;
	ld.global.nc.v2.f64 	{%fd514, %fd515}, [%rd38+16];
	fma.rn.f64 	%fd516, %fd513, %fd508, %fd514;
	fma.rn.f64 	%fd517, %fd516, %fd508, %fd515;
	ld.global.nc.v2.f64 	{%fd518, %fd519}, [%rd38+32];
	fma.rn.f64 	%fd520, %fd517, %fd508, %fd518;
	fma.rn.f64 	%fd521, %fd520, %fd508, %fd519;
	fma.rn.f64 	%fd522, %fd521, %fd507, %fd507;
	fma.rn.f64 	%fd523, %fd521, %fd508, 0d3FF0000000000000;
	selp.f64 	%fd524, %fd523, %fd522, %p83;
	and.b32  	%r208, %r207, 2;
	setp.eq.s32 	%p84, %r208, 0;
	mov.f64 	%fd525, 0d0000000000000000;
	sub.f64 	%fd526, %fd525, %fd524;
	selp.f64 	%fd527, %fd524, %fd526, %p84;
	mul.f64 	%fd528, %fd98, %fd527;
	abs.f64 	%fd529, %fd528;
	mov.f64 	%fd530, 0d400921FB54442D18;
	div.rn.f64 	%fd723, %fd530, %fd529;
$L__BB0_79:
	{
	.reg .b32 %temp; 
	mov.b64 	{%temp, %r280}, %fd723;
	}
	{
	.reg .b32 %temp; 
	mov.b64 	{%r281, %temp}, %fd723;
	}
	setp.gt.s32 	%p85, %r280, 1048575;
	mov.b32 	%r282, -1023;
	@%p85 bra 	$L__BB0_81;
	mul.f64 	%fd723, %fd723, 0d4350000000000000;
	{
	.reg .b32 %temp; 
	mov.b64 	{%temp, %r280}, %fd723;
	}
	{
	.reg .b32 %temp; 
	mov.b64 	{%r281, %temp}, %fd723;
	}
	mov.b32 	%r282, -1077;
$L__BB0_81:
	add.s32 	%r211, %r280, -1;
	setp.gt.u32 	%p86, %r211, 2146435070;
	@%p86 bra 	$L__BB0_85;
	shr.u32 	%r214, %r280, 20;
	add.s32 	%r283, %r282, %r214;
	and.b32  	%r215, %r280, 1048575;
	or.b32  	%r216, %r215, 1072693248;
	mov.b64 	%fd724, {%r281, %r216};
	setp.lt.u32 	%p88, %r216, 1073127583;
	@%p88 bra 	$L__BB0_84;
	{
	.reg .b32 %temp; 
	mov.b64 	{%r217, %temp}, %fd724;
	}
	{
	.reg .b32 %temp; 
	mov.b64 	{%temp, %r218}, %fd724;
	}
	add.s32 	%r219, %r218, -1048576;
	mov.b64 	%fd724, {%r217, %r219};
	add.s32 	%r283, %r283, 1;
$L__BB0_84:
	add.f64 	%fd532, %fd724, 0dBFF0000000000000;
	add.f64 	%fd533, %fd724, 0d3FF0000000000000;
	rcp.approx.ftz.f64 	%fd534, %fd533;
	neg.f64 	%fd535, %fd533;
	fma.rn.f64 	%fd536, %fd535, %fd534, 0d3FF0000000000000;
	fma.rn.f64 	%fd537, %fd536, %fd536, %fd536;
	fma.rn.f64 	%fd538, %fd537, %fd534, %fd534;
	mul.f64 	%fd539, %fd532, %fd538;
	fma.rn.f64 	%fd540, %fd532, %fd538, %fd539;
	mul.f64 	%fd541, %fd540, %fd540;
	fma.rn.f64 	%fd542, %fd541, 0d3EB1380B3AE80F1E, 0d3ED0EE258B7A8B04;
	fma.rn.f64 	%fd543, %fd542, %fd541, 0d3EF3B2669F02676F;
	fma.rn.f64 	%fd544, %fd543, %fd541, 0d3F1745CBA9AB0956;
	fma.rn.f64 	%fd545, %fd544, %fd541, 0d3F3C71C72D1B5154;
	fma.rn.f64 	%fd546, %fd545, %fd541, 0d3F624924923BE72D;
	fma.rn.f64 	%fd547, %fd546, %fd541, 0d3F8999999999A3C4;
	fma.rn.f64 	%fd548, %fd547, %fd541, 0d3FB5555555555554;
	sub.f64 	%fd549, %fd532, %fd540;
	add.f64 	%fd550, %fd549, %fd549;
	neg.f64 	%fd551, %fd540;
	fma.rn.f64 	%fd552, %fd551, %fd532, %fd550;
	mul.f64 	%fd553, %fd538, %fd552;
	mul.f64 	%fd554, %fd541, %fd548;
	fma.rn.f64 	%fd555, %fd554, %fd540, %fd553;
	xor.b32  	%r220, %r283, -2147483648;
	mov.b32 	%r221, 1127219200;
	mov.b64 	%fd556, {%r220, %r221};
	mov.b32 	%r222, -2147483648;
	mov.b64 	%fd557, {%r222, %r221};
	sub.f64 	%fd558, %fd556, %fd557;
	fma.rn.f64 	%fd559, %fd558, 0d3FE62E42FEFA39EF, %fd540;
	fma.rn.f64 	%fd560, %fd558, 0dBFE62E42FEFA39EF, %fd559;
	sub.f64 	%fd561, %fd560, %fd540;
	sub.f64 	%fd562, %fd555, %fd561;
	fma.rn.f64 	%fd563, %fd558, 0d3C7ABC9E3B39803F, %fd562;
	add.f64 	%fd725, %fd559, %fd563;
	bra.uni 	$L__BB0_86;
$L__BB0_85:
	fma.rn.f64 	%fd531, %fd723, 0d7FF0000000000000, 0d7FF0000000000000;
	{
	.reg .b32 %temp; 
	mov.b64 	{%temp, %r212}, %fd723;
	}
	and.b32  	%r213, %r212, 2147483647;
	setp.eq.s32 	%p87, %r213, 0;
	selp.f64 	%fd725, 0dFFF0000000000000, %fd531, %p87;
$L__BB0_86:
	setp.lt.s32 	%p89, %r49, 1006632960;
	neg.f64 	%fd564, %fd725;
	sub.f64 	%fd565, %fd725, %fd500;
	selp.f64 	%fd726, %fd564, %fd565, %p89;
	bra.uni 	$L__BB0_88;
$L__BB0_87:
	add.f64 	%fd726, %fd98, %fd98;
$L__BB0_88:
	sub.f64 	%fd566, %fd27, %fd28;
	add.f64 	%fd114, %fd29, %fd566;
	abs.f64 	%fd115, %fd114;
	setp.neu.f64 	%p90, %fd115, 0d7FF0000000000000;
	@%p90 bra 	$L__BB0_90;
	mov.f64 	%fd572, 0d0000000000000000;
	mul.rn.f64 	%fd728, %fd114, %fd572;
	mov.b32 	%r285, 1;
	bra.uni 	$L__BB0_93;
$L__BB0_90:
	mul.f64 	%fd567, %fd114, 0d3FE45F306DC9C883;
	cvt.rni.s32.f64 	%r284, %fd567;
	cvt.rn.f64.s32 	%fd568, %r284;
	fma.rn.f64 	%fd569, %fd568, 0dBFF921FB54442D18, %fd114;
	fma.rn.f64 	%fd570, %fd568, 0dBC91A62633145C00, %fd569;
	fma.rn.f64 	%fd728, %fd568, 0dB97B839A252049C0, %fd570;
	setp.ltu.f64 	%p91, %fd115, 0d41E0000000000000;
	@%p91 bra 	$L__BB0_92;
	{ // callseq 9, 0
	.param .b64 param0;
	st.param.f64 	[param0], %fd114;
	.param .align 16 .b8 retval0[16];
	call.uni (retval0), 
	__internal_trig_reduction_slowpathd, 
	(
	param0
	);
	ld.param.f64 	%fd728, [retval0];
	ld.param.b32 	%r284, [retval0+8];
	} // callseq 9
$L__BB0_92:
	add.s32 	%r285, %r284, 1;
$L__BB0_93:
	shl.b32 	%r225, %r285, 6;
	cvt.u64.u32 	%rd40, %r225;
	and.b64  	%rd41, %rd40, 64;
	add.s64 	%rd43, %rd32, %rd41;
	mul.rn.f64 	%fd573, %fd728, %fd728;
	and.b32  	%r226, %r285, 1;
	setp.eq.b32 	%p92, %r226, 1;
	selp.f64 	%fd574, 0dBDA8FF8320FD8164, 0d3DE5DB65F9785EBA, %p92;
	ld.global.nc.v2.f64 	{%fd575, %fd576}, [%rd43];
	fma.rn.f64 	%fd577, %fd574, %fd573, %fd575;
	fma.rn.f64 	%fd578, %fd577, %fd573, %fd576;
	ld.global.nc.v2.f64 	{%fd579, %fd580}, [%rd43+16];
	fma.rn.f64 	%fd581, %fd578, %fd573, %fd579;
	fma.rn.f64 	%fd582, %fd581, %fd573, %fd580;
	ld.global.nc.v2.f64 	{%fd583, %fd584}, [%rd43+32];
	fma.rn.f64 	%fd585, %fd582, %fd573, %fd583;
	fma.rn.f64 	%fd586, %fd585, %fd573, %fd584;
	fma.rn.f64 	%fd587, %fd586, %fd728, %fd728;
	fma.rn.f64 	%fd588, %fd586, %fd573, 0d3FF0000000000000;
	selp.f64 	%fd589, %fd588, %fd587, %p92;
	and.b32  	%r227, %r285, 2;
	setp.eq.s32 	%p93, %r227, 0;
	mov.f64 	%fd590, 0d0000000000000000;
	sub.f64 	%fd591, %fd590, %fd589;
	selp.f64 	%fd121, %fd589, %fd591, %p93;
	{
	.reg .b32 %temp; 
	mov.b64 	{%temp, %r228}, %fd121;
	}
	and.b32  	%r229, %r228, 2147483647;
	{
	.reg .b32 %temp; 
	mov.b64 	{%r230, %temp}, %fd121;
	}
	mov.b64 	%fd122, {%r230, %r229};
	setp.gt.u32 	%p94, %r229, 1072693247;
	@%p94 bra 	$L__BB0_95;
	mul.f64 	%fd620, %fd122, %fd122;
	fma.rn.f64 	%fd621, %fd620, 0d3D6B4C75AB274C53, 0d3DE611A561D87DEF;
	fma.rn.f64 	%fd622, %fd621, %fd620, 0d3E5AE64671B18F5C;
	fma.rn.f64 	%fd623, %fd622, %fd620, 0d3EC71DE3A465B1E4;
	fma.rn.f64 	%fd624, %fd623, %fd620, 0d3F2A01A01A02899D;
	fma.rn.f64 	%fd625, %fd624, %fd620, 0d3F811111111110A6;
	fma.rn.f64 	%fd626, %fd625, %fd620, 0d3FC5555555555556;
	mul.f64 	%fd627, %fd620, %fd626;
	fma.rn.f64 	%fd729, %fd627, %fd122, %fd122;
	bra.uni 	$L__BB0_96;
$L__BB0_95:
	{
	.reg .b32 %temp; 
	mov.b64 	{%temp, %r231}, %fd122;
	}
	fma.rn.f64 	%fd592, %fd122, 0d3FF71547652B82FE, 0d4338000000000000;
	{
	.reg .b32 %temp; 
	mov.b64 	{%r232, %temp}, %fd592;
	}
	add.s32 	%r233, %r232, -1;
	mov.f64 	%fd593, 0dC338000000000000;
	add.rn.f64 	%fd594, %fd592, %fd593;
	fma.rn.f64 	%fd595, %fd594, 0dBFE62E42FEFA39EF, %fd122;
	fma.rn.f64 	%fd596, %fd594, 0dBC7ABC9E3B39803F, %fd595;
	shl.b32 	%r234, %r231, 1;
	setp.lt.u32 	%p95, %r234, 2142496327;
	selp.f64 	%fd597, %fd122, %fd596, %p95;
	selp.b32 	%r235, 0, %r233, %p95;
	fma.rn.f64 	%fd598, %fd597, 0d3E21F4076ACD15B6, 0d3E5AF86D8EBD13CD;
	fma.rn.f64 	%fd599, %fd598, %fd597, 0d3E927E5092BA033D;
	fma.rn.f64 	%fd600, %fd599, %fd597, 0d3EC71DDE6C5F9DA1;
	fma.rn.f64 	%fd601, %fd600, %fd597, 0d3EFA01A018D034E6;
	fma.rn.f64 	%fd602, %fd601, %fd597, 0d3F2A01A01B3B6940;
	fma.rn.f64 	%fd603, %fd602, %fd597, 0d3F56C16C16C1B5DD;
	fma.rn.f64 	%fd604, %fd603, %fd597, 0d3F8111111110F74D;
	fma.rn.f64 	%fd605, %fd604, %fd597, 0d3FA555555555554D;
	fma.rn.f64 	%fd606, %fd605, %fd597, 0d3FC5555555555557;
	fma.rn.f64 	%fd607, %fd606, %fd597, 0d3FE0000000000000;
	mul.f64 	%fd608, %fd597, %fd607;
	fma.rn.f64 	%fd609, %fd608, %fd597, %fd597;
	setp.eq.s32 	%p96, %r235, 1024;
	shl.b32 	%r236, %r235, 20;
	add.s32 	%r237, %r236, 1072693248;
	selp.b32 	%r238, 2145386496, %r237, %p96;
	mov.b32 	%r239, 0;
	mov.b64 	%fd610, {%r239, %r238};
	mov.b32 	%r240, 1071644672;
	mov.b64 	%fd611, {%r239, %r240};
	sub.f64 	%fd612, %fd610, %fd611;
	fma.rn.f64 	%fd613, %fd609, %fd610, %fd612;
	add.f64 	%fd614, %fd613, %fd613;
	selp.f64 	%fd615, %fd614, %fd613, %p96;
	setp.eq.s32 	%p97, %r234, 0;
	selp.f64 	%fd616, %fd122, %fd615, %p97;
	fma.rn.f64 	%fd617, %fd616, 0d4000000000000000, 0d3FF0000000000000;
	div.rn.f64 	%fd618, %fd616, %fd617;
	add.f64 	%fd619, %fd616, %fd618;
	setp.ge.f64 	%p98, %fd122, 0d408633CE8FB9F87E;
	selp.f64 	%fd729, 0d7FF0000000000000, %fd619, %p98;
$L__BB0_96:
	copysign.f64 	%fd126, %fd121, %fd729;
	setp.nan.f64 	%p99, %fd126, %fd126;
	@%p99 bra 	$L__BB0_109;
	abs.f64 	%fd731, %fd729;
	{ // callseq 10, 0
	.param .b64 param0;
	st.param.f64 	[param0], %fd731;
	.param .b64 retval0;
	call.uni (retval0), 
	__internal_lgamma_pos, 
	(
	param0
	);
	ld.param.f64 	%fd628, [retval0];
	} // callseq 10
	{
	.reg .b32 %temp; 
	mov.b64 	{%temp, %r241}, %fd126;
	}
	setp.gt.s32 	%p100, %r241, -1;
	mov.f64 	%fd734, %fd628;
	@%p100 bra 	$L__BB0_110;
	cvt.rzi.f64.f64 	%fd630, %fd731;
	setp.eq.f64 	%p101, %fd731, %fd630;
	mov.f64 	%fd734, 0d7FF0000000000000;
	@%p101 bra 	$L__BB0_110;
	{
	.reg .b32 %temp; 
	mov.b64 	{%temp, %r65}, %fd731;
	}
	setp.lt.s32 	%p102, %r65, 1006632960;
	@%p102 bra 	$L__BB0_101;
	{
	.reg .b32 %temp; 
	mov.b64 	{%r242, %temp}, %fd731;
	}
	add.s32 	%r243, %r65, 1048576;
	mov.b64 	%fd631, {%r242, %r243};
	cvt.rni.f64.f64 	%fd632, %fd631;
	cvt.rzi.s64.f64 	%rd44, %fd632;
	cvt.u32.u64 	%r244, %rd44;
	fma.rn.f64 	%fd633, %fd632, 0dBFE0000000000000, %fd731;
	mul.f64 	%fd634, %fd633, 0d3CA1A62633145C07;
	fma.rn.f64 	%fd635, %fd633, 0d400921FB54442D18, %fd634;
	shl.b64 	%rd45, %rd44, 6;
	and.b64  	%rd46, %rd45, 64;
	add.s64 	%rd48, %rd32, %rd46;
	mul.rn.f64 	%fd636, %fd635, %fd635;
	and.b64  	%rd49, %rd44, 1;
	setp.eq.b64 	%p103, %rd49, 1;
	selp.f64 	%fd637, 0dBDA8FF8320FD8164, 0d3DE5DB65F9785EBA, %p103;
	ld.global.nc.v2.f64 	{%fd638, %fd639}, [%rd48];
	fma.rn.f64 	%fd640, %fd637, %fd636, %fd638;
	fma.rn.f64 	%fd641, %fd640, %fd636, %fd639;
	ld.global.nc.v2.f64 	{%fd642, %fd643}, [%rd48+16];
	fma.rn.f64 	%fd644, %fd641, %fd636, %fd642;
	fma.rn.f64 	%fd645, %fd644, %fd636, %fd643;
	ld.global.nc.v2.f64 	{%fd646, %fd647}, [%rd48+32];
	fma.rn.f64 	%fd648, %fd645, %fd636, %fd646;
	fma.rn.f64 	%fd649, %fd648, %fd636, %fd647;
	fma.rn.f64 	%fd650, %fd649, %fd635, %fd635;
	fma.rn.f64 	%fd651, %fd649, %fd636, 0d3FF0000000000000;
	selp.f64 	%fd652, %fd651, %fd650, %p103;
	and.b32  	%r245, %r244, 2;
	setp.eq.s32 	%p104, %r245, 0;
	mov.f64 	%fd653, 0d0000000000000000;
	sub.f64 	%fd654, %fd653, %fd652;
	selp.f64 	%fd655, %fd652, %fd654, %p104;
	mul.f64 	%fd656, %fd126, %fd655;
	abs.f64 	%fd657, %fd656;
	mov.f64 	%fd658, 0d400921FB54442D18;
	div.rn.f64 	%fd731, %fd658, %fd657;
$L__BB0_101:
	{
	.reg .b32 %temp; 
	mov.b64 	{%temp, %r286}, %fd731;
	}
	{
	.reg .b32 %temp; 
	mov.b64 	{%r287, %temp}, %fd731;
	}
	setp.gt.s32 	%p105, %r286, 1048575;
	mov.b32 	%r288, -1023;
	@%p105 bra 	$L__BB0_103;
	mul.f64 	%fd731, %fd731, 0d4350000000000000;
	{
	.reg .b32 %temp; 
	mov.b64 	{%temp, %r286}, %fd731;
	}
	{
	.reg .b32 %temp; 
	mov.b64 	{%r287, %temp}, %fd731;
	}
	mov.b32 	%r288, -1077;
$L__BB0_103:
	add.s32 	%r248, %r286, -1;
	setp.gt.u32 	%p106, %r248, 2146435070;
	@%p106 bra 	$L__BB0_107;
	shr.u32 	%r251, %r286, 20;
	add.s32 	%r289, %r288, %r251;
	and.b32  	%r252, %r286, 1048575;
	or.b32  	%r253, %r252, 1072693248;
	mov.b64 	%fd732, {%r287, %r253};
	setp.lt.u32 	%p108, %r253, 1073127583;
	@%p108 bra 	$L__BB0_106;
	{
	.reg .b32 %temp; 
	mov.b64 	{%r254, %temp}, %fd732;
	}
	{
	.reg .b32 %temp; 
	mov.b64 	{%temp, %r255}, %fd732;
	}
	add.s32 	%r256, %r255, -1048576;
	mov.b64 	%fd732, {%r254, %r256};
	add.s32 	%r289, %r289, 1;
$L__BB0_106:
	add.f64 	%fd660, %fd732, 0dBFF0000000000000;
	add.f64 	%fd661, %fd732, 0d3FF0000000000000;
	rcp.approx.ftz.f64 	%fd662, %fd661;
	neg.f64 	%fd663, %fd661;
	fma.rn.f64 	%fd664, %fd663, %fd662, 0d3FF0000000000000;
	fma.rn.f64 	%fd665, %fd664, %fd664, %fd664;
	fma.rn.f64 	%fd666, %fd665, %fd662, %fd662;
	mul.f64 	%fd667, %fd660, %fd666;
	fma.rn.f64 	%fd668, %fd660, %fd666, %fd667;
	mul.f64 	%fd669, %fd668, %fd668;
	fma.rn.f64 	%fd670, %fd669, 0d3EB1380B3AE80F1E, 0d3ED0EE258B7A8B04;
	fma.rn.f64 	%fd671, %fd670, %fd669, 0d3EF3B2669F02676F;
	fma.rn.f64 	%fd672, %fd671, %fd669, 0d3F1745CBA9AB0956;
	fma.rn.f64 	%fd673, %fd672, %fd669, 0d3F3C71C72D1B5154;
	fma.rn.f64 	%fd674, %fd673, %fd669, 0d3F624924923BE72D;
	fma.rn.f64 	%fd675, %fd674, %fd669, 0d3F8999999999A3C4;
	fma.rn.f64 	%fd676, %fd675, %fd669, 0d3FB5555555555554;
	sub.f64 	%fd677, %fd660, %fd668;
	add.f64 	%fd678, %fd677, %fd677;
	neg.f64 	%fd679, %fd668;
	fma.rn.f64 	%fd680, %fd679, %fd660, %fd678;
	mul.f64 	%fd681, %fd666, %fd680;
	mul.f64 	%fd682, %fd669, %fd676;
	fma.rn.f64 	%fd683, %fd682, %fd668, %fd681;
	xor.b32  	%r257, %r289, -2147483648;
	mov.b32 	%r258, 1127219200;
	mov.b64 	%fd684, {%r257, %r258};
	mov.b32 	%r259, -2147483648;
	mov.b64 	%fd685, {%r259, %r258};
	sub.f64 	%fd686, %fd684, %fd685;
	fma.rn.f64 	%fd687, %fd686, 0d3FE62E42FEFA39EF, %fd668;
	fma.rn.f64 	%fd688, %fd686, 0dBFE62E42FEFA39EF, %fd687;
	sub.f64 	%fd689, %fd688, %fd668;
	sub.f64 	%fd690, %fd683, %fd689;
	fma.rn.f64 	%fd691, %fd686, 0d3C7ABC9E3B39803F, %fd690;
	add.f64 	%fd733, %fd687, %fd691;
	bra.uni 	$L__BB0_108;
$L__BB0_107:
	fma.rn.f64 	%fd659, %fd731, 0d7FF0000000000000, 0d7FF0000000000000;
	{
	.reg .b32 %temp; 
	mov.b64 	{%temp, %r249}, %fd731;
	}
	and.b32  	%r250, %r249, 2147483647;
	setp.eq.s32 	%p107, %r250, 0;
	selp.f64 	%fd733, 0dFFF0000000000000, %fd659, %p107;
$L__BB0_108:
	setp.lt.s32 	%p109, %r65, 1006632960;
	neg.f64 	%fd692, %fd733;
	sub.f64 	%fd693, %fd733, %fd628;
	selp.f64 	%fd734, %fd692, %fd693, %p109;
	bra.uni 	$L__BB0_110;
$L__BB0_109:
	add.f64 	%fd734, %fd126, %fd126;
$L__BB0_110:
	ld.param.u64 	%rd53, [_Z8MyKernelPdS__param_1];
	mov.u32 	%r260, %ntid.x;
	mov.u32 	%r261, %ctaid.x;
	mov.u32 	%r262, %tid.x;
	mad.lo.s32 	%r263, %r260, %r261, %r262;
	add.f64 	%fd694, %fd710, %fd718;
	add.f64 	%fd695, %fd694, %fd726;
	add.f64 	%fd696, %fd695, %fd734;
	cvta.to.global.u64 	%rd50, %rd53;
	mul.wide.s32 	%rd51, %r263, 8;
	add.s64 	%rd52, %rd50, %rd51;
	st.global.f64 	[%rd52], %fd696;
$L__BB0_111:
	ret;

}
.func  (.param .align 16 .b8 func_retval0[16]) __internal_trig_reduction_slowpathd(
	.param .b64 __internal_trig_reduction_slowpathd_param_0
)
{
	.local .align 8 .b8 	__local_depot1[40];
	.reg .b64 	%SP;
	.reg .b64 	%SPL;
	.reg .pred 	%p<10>;
	.reg .b32 	%r<47>;
	.reg .b64 	%rd<74>;
	.reg .b64 	%fd<5>;

	mov.u64 	%SPL, __local_depot1;
	ld.param.f64 	%fd4, [__internal_trig_reduction_slowpathd_param_0];
	add.u64 	%rd1, %SPL, 0;
	{
	.reg .b32 %temp; 
	mov.b64 	{%temp, %r1}, %fd4;
	}
	shr.u32 	%r2, %r1, 20;
	and.b32  	%r3, %r2, 2047;
	setp.eq.s32 	%p1, %r3, 2047;
	mov.b32 	%r46, 0;
	@%p1 bra 	$L__BB1_9;
	add.s32 	%r20, %r3, -1024;
	mov.b64 	%rd20, %fd4;
	shl.b64 	%rd2, %rd20, 11;
	shr.u32 	%r4, %r20, 6;
	sub.s32 	%r45, 15, %r4;
	sub.s32 	%r21, 19, %r4;
	setp.lt.u32 	%p2, %r20, 128;
	selp.b32 	%r6, 18, %r21, %p2;
	setp.ge.s32 	%p3, %r45, %r6;
	mov.b64 	%rd70, 0;
	@%p3 bra 	$L__BB1_4;
	add.s32 	%r23, %r6, %r4;
	neg.s32 	%r43, %r23;
	or.b64  	%rd3, %rd2, -9223372036854775808;
	mov.b64 	%rd70, 0;
	mov.b32 	%r42, 0;
	mov.u64 	%rd25, __cudart_i2opi_d;
	mov.u32 	%r44, %r45;
$L__BB1_3:
	.pragma "nounroll";
	mul.wide.s32 	%rd22, %r42, 8;
	add.s64 	%rd23, %rd1, %rd22;
	mul.wide.s32 	%rd24, %r44, 8;
	add.s64 	%rd26, %rd25, %rd24;
	ld.global.nc.u64 	%rd27, [%rd26];
	{
	.reg .u32 %r0, %r1, %r2, %r3, %alo, %ahi, %blo, %bhi, %clo, %chi;
	mov.b64 	{%alo,%ahi}, %rd27;
	mov.b64 	{%blo,%bhi}, %rd3;
	mov.b64 	{%clo,%chi}, %rd70;
	mad.lo.cc.u32 	%r0, %alo, %blo, %clo;
	madc.hi.cc.u32 	%r1, %alo, %blo, %chi;
	madc.hi.u32 	%r2, %alo, %bhi, 0;
	mad.lo.cc.u32 	%r1, %alo, %bhi, %r1;
	madc.hi.cc.u32 	%r2, %ahi, %blo, %r2;
	madc.hi.u32 	%r3, %ahi, %bhi, 0;
	mad.lo.cc.u32 	%r1, %ahi, %blo, %r1;
	madc.lo.cc.u32 	%r2, %ahi, %bhi, %r2;
	addc.u32 	%r3, %r3, 0;
	mov.b64 	%rd28, {%r0,%r1};
	mov.b64 	%rd70, {%r2,%r3};
	}
	st.local.u64 	[%rd23], %rd28;
	add.s32 	%r44, %r44, 1;
	add.s32 	%r43, %r43, 1;
	add.s32 	%r42, %r42, 1;
	setp.ne.s32 	%p4, %r43, -15;
	mov.u32 	%r45, %r6;
	@%p4 bra 	$L__BB1_3;
$L__BB1_4:
	cvt.s64.s32 	%rd29, %r45;
	cvt.u64.u32 	%rd30, %r4;
	add.s64 	%rd31, %rd30, %rd29;
	shl.b64 	%rd32, %rd31, 3;
	add.s64 	%rd33, %rd1, %rd32;
	st.local.u64 	[%rd33+-120], %rd70;
	and.b32  	%r15, %r2, 63;
	ld.local.u64 	%rd72, [%rd1+16];
	ld.local.u64 	%rd71, [%rd1+24];
	setp.eq.s32 	%p5, %r15, 0;
	@%p5 bra 	$L__BB1_6;
	shl.b64 	%rd34, %rd71, %r15;
	shr.u64 	%rd35, %rd72, 1;
	xor.b32  	%r24, %r15, 63;
	shr.u64 	%rd36, %rd35, %r24;
	or.b64  	%rd71, %rd34, %rd36;
	ld.local.u64 	%rd37, [%rd1+8];
	shl.b64 	%rd38, %rd72, %r15;
	shr.u64 	%rd39, %rd37, 1;
	shr.u64 	%rd40, %rd39, %r24;
	or.b64  	%rd72, %rd38, %rd40;
$L__BB1_6:
	and.b32  	%r25, %r1, -2147483648;
	shr.u64 	%rd41, %rd71, 62;
	cvt.u32.u64 	%r26, %rd41;
	mov.b64 	{%r27, %r28}, %rd71;
	mov.b64 	{%r29, %r30}, %rd72;
	shf.l.wrap.b32 	%r31, %r30, %r27, 2;
	shf.l.wrap.b32 	%r32, %r27, %r28, 2;
	mov.b64 	%rd42, {%r31, %r32};
	shl.b64 	%rd43, %rd72, 2;
	shr.u64 	%rd44, %rd42, 63;
	cvt.u32.u64 	%r33, %rd44;
	add.s32 	%r34, %r33, %r26;
	setp.eq.s32 	%p6, %r25, 0;
	neg.s32 	%r35, %r34;
	selp.b32 	%r46, %r34, %r35, %p6;
	setp.gt.s64 	%p7, %rd42, -1;
	mov.b64 	%rd45, 0;
	{
	.reg .u32 %r0, %r1, %r2, %r3, %a0, %a1, %a2, %a3, %b0, %b1, %b2, %b3;
	mov.b64 	{%a0,%a1}, %rd45;
	mov.b64 	{%a2,%a3}, %rd45;
	mov.b64 	{%b0,%b1}, %rd43;
	mov.b64 	{%b2,%b3}, %rd42;
	sub.cc.u32 	%r0, %a0, %b0;
	subc.cc.u32 	%r1, %a1, %b1;
	subc.cc.u32 	%r2, %a2, %b2;
	subc.u32 	%r3, %a3, %b3;
	mov.b64 	%rd46, {%r0,%r1};
	mov.b64 	%rd47, {%r2,%r3};
	}
	xor.b32  	%r36, %r25, -2147483648;
	selp.b64 	%rd73, %rd42, %rd47, %p7;
	selp.b64 	%rd14, %rd43, %rd46, %p7;
	selp.b32 	%r17, %r25, %r36, %p7;
	clz.b64 	%r37, %rd73;
	cvt.u64.u32 	%rd15, %r37;
	setp.eq.s32 	%p8, %r37, 0;
	@%p8 bra 	$L__BB1_8;
	cvt.u32.u64 	%r38, %rd15;
	and.b32  	%r39, %r38, 63;
	shl.b64 	%rd48, %rd73, %r39;
	shr.u64 	%rd49, %rd14, 1;
	not.b32 	%r40, %r38;
	and.b32  	%r41, %r40, 63;
	shr.u64 	%rd50, %rd49, %r41;
	or.b64  	%rd73, %rd48, %rd50;
$L__BB1_8:
	mov.b64 	%rd51, -3958705157555305931;
	{
	.reg .u32 %r0, %r1, %r2, %r3, %alo, %ahi, %blo, %bhi;
	mov.b64 	{%alo,%ahi}, %rd73;
	mov.b64 	{%blo,%bhi}, %rd51;
	mul.lo.u32 	%r0, %alo, %blo;
	mul.hi.u32 	%r1, %alo, %blo;
	mad.lo.cc.u32 	%r1, %alo, %bhi, %r1;
	madc.hi.u32 	%r2, %alo, %bhi, 0;
	mad.lo.cc.u32 	%r1, %ahi, %blo, %r1;
	madc.hi.cc.u32 	%r2, %ahi, %blo, %r2;
	madc.hi.u32 	%r3, %ahi, %bhi, 0;
	mad.lo.cc.u32 	%r2, %ahi, %bhi, %r2;
	addc.u32 	%r3, %r3, 0;
	mov.b64 	%rd52, {%r0,%r1};
	mov.b64 	%rd53, {%r2,%r3};
	}
	setp.gt.s64 	%p9, %rd53, 0;
	{
	.reg .u32 %r0, %r1, %r2, %r3, %a0, %a1, %a2, %a3, %b0, %b1, %b2, %b3;
	mov.b64 	{%a0,%a1}, %rd52;
	mov.b64 	{%a2,%a3}, %rd53;
	mov.b64 	{%b0,%b1}, %rd52;
	mov.b64 	{%b2,%b3}, %rd53;
	add.cc.u32 	%r0, %a0, %b0;
	addc.cc.u32 	%r1, %a1, %b1;
	addc.cc.u32 	%r2, %a2, %b2;
	addc.u32 	%r3, %a3, %b3;
	mov.b64 	%rd54, {%r0,%r1};
	mov.b64 	%rd55, {%r2,%r3};
	}
	selp.b64 	%rd56, %rd55, %rd53, %p9;
	selp.s64 	%rd57, -1, 0, %p9;
	sub.s64 	%rd58, %rd57, %rd15;
	cvt.u64.u32 	%rd59, %r17;
	shl.b64 	%rd60, %rd59, 32;
	add.s64 	%rd61, %rd56, 1;
	shr.u64 	%rd62, %rd61, 10;
	add.s64 	%rd63, %rd62, 1;
	shr.u64 	%rd64, %rd63, 1;
	shl.b64 	%rd65, %rd58, 52;
	add.s64 	%rd66, %rd65, %rd64;
	add.s64 	%rd67, %rd66, 4602678819172646912;
	or.b64  	%rd68, %rd67, %rd60;
	mov.b64 	%fd4, %rd68;
$L__BB1_9:
	st.param.f64 	[func_retval0], %fd4;
	st.param.b32 	[func_retval0+8], %r46;
	ret;

}
.func  (.param .b64 func_retval0) __internal_accurate_pow(
	.param .b64 __internal_accurate_pow_param_0,
	.param .b64 __internal_accurate_pow_param_1
)
{
	.reg .pred 	%p<8>;
	.reg .b32 	%r<49>;
	.reg .b32 	%f<3>;
	.reg .b64 	%fd<109>;

	ld.param.f64 	%fd10, [__internal_accurate_pow_param_0];
	ld.param.f64 	%fd11, [__internal_accurate_pow_param_1];
	{
	.reg .b32 %temp; 
	mov.b64 	{%temp, %r46}, %fd10;
	}
	{
	.reg .b32 %temp; 
	mov.b64 	{%r45, %temp}, %fd10;
	}
	shr.u32 	%r47, %r46, 20;
	setp.gt.u32 	%p1, %r46, 1048575;
	@%p1 bra 	$L__BB2_2;
	mul.f64 	%fd12, %fd10, 0d4350000000000000;
	{
	.reg .b32 %temp; 
	mov.b64 	{%temp, %r46}, %fd12;
	}
	{
	.reg .b32 %temp; 
	mov.b64 	{%r45, %temp}, %fd12;
	}
	shr.u32 	%r16, %r46, 20;
	add.s32 	%r47, %r16, -54;
$L__BB2_2:
	add.s32 	%r48, %r47, -1023;
	and.b32  	%r17, %r46, -2146435073;
	or.b32  	%r18, %r17, 1072693248;
	mov.b64 	%fd107, {%r45, %r18};
	setp.lt.u32 	%p2, %r18, 1073127583;
	@%p2 bra 	$L__BB2_4;
	{
	.reg .b32 %temp; 
	mov.b64 	{%r19, %temp}, %fd107;
	}
	{
	.reg .b32 %temp; 
	mov.b64 	{%temp, %r20}, %fd107;
	}
	add.s32 	%r21, %r20, -1048576;
	mov.b64 	%fd107, {%r19, %r21};
	add.s32 	%r48, %r47, -1022;
$L__BB2_4:
	add.f64 	%fd13, %fd107, 0dBFF0000000000000;
	add.f64 	%fd14, %fd107, 0d3FF0000000000000;
	rcp.approx.ftz.f64 	%fd15, %fd14;
	neg.f64 	%fd16, %fd14;
	fma.rn.f64 	%fd17, %fd16, %fd15, 0d3FF0000000000000;
	fma.rn.f64 	%fd18, %fd17, %fd17, %fd17;
	fma.rn.f64 	%fd19, %fd18, %fd15, %fd15;
	mul.f64 	%fd20, %fd13, %fd19;
	fma.rn.f64 	%fd21, %fd13, %fd19, %fd20;
	mul.f64 	%fd22, %fd21, %fd21;
	fma.rn.f64 	%fd23, %fd22, 0d3EB0F5FF7D2CAFE2, 0d3ED0F5D241AD3B5A;
	fma.rn.f64 	%fd24, %fd23, %fd22, 0d3EF3B20A75488A3F;
	fma.rn.f64 	%fd25, %fd24, %fd22, 0d3F1745CDE4FAECD5;
	fma.rn.f64 	%fd26, %fd25, %fd22, 0d3F3C71C7258A578B;
	fma.rn.f64 	%fd27, %fd26, %fd22, 0d3F6249249242B910;
	fma.rn.f64 	%fd28, %fd27, %fd22, 0d3F89999999999DFB;
	sub.f64 	%fd29, %fd13, %fd21;
	add.f64 	%fd30, %fd29, %fd29;
	neg.f64 	%fd31, %fd21;
	fma.rn.f64 	%fd32, %fd31, %fd13, %fd30;
	mul.f64 	%fd33, %fd19, %fd32;
	fma.rn.f64 	%fd34, %fd22, %fd28, 0d3FB5555555555555;
	mov.f64 	%fd35, 0d3FB5555555555555;
	sub.f64 	%fd36, %fd35, %fd34;
	fma.rn.f64 	%fd37, %fd22, %fd28, %fd36;
	add.f64 	%fd38, %fd37, 0dBC46A4CB00B9E7B0;
	add.f64 	%fd39, %fd34, %fd38;
	sub.f64 	%fd40, %fd34, %fd39;
	add.f64 	%fd41, %fd38, %fd40;
	mul.rn.f64 	%fd42, %fd21, %fd21;
	neg.f64 	%fd43, %fd42;
	fma.rn.f64 	%fd44, %fd21, %fd21, %fd43;
	{
	.reg .b32 %temp; 
	mov.b64 	{%r22, %temp}, %fd33;
	}
	{
	.reg .b32 %temp; 
	mov.b64 	{%temp, %r23}, %fd33;
	}
	add.s32 	%r24, %r23, 1048576;
	mov.b64 	%fd45, {%r22, %r24};
	fma.rn.f64 	%fd46, %fd21, %fd45, %fd44;
	mul.rn.f64 	%fd47, %fd42, %fd21;
	neg.f64 	%fd48, %fd47;
	fma.rn.f64 	%fd49, %fd42, %fd21, %fd48;
	fma.rn.f64 	%fd50, %fd42, %fd33, %fd49;
	fma.rn.f64 	%fd51, %fd46, %fd21, %fd50;
	mul.rn.f64 	%fd52, %fd39, %fd47;
	neg.f64 	%fd53, %fd52;
	fma.rn.f64 	%fd54, %fd39, %fd47, %fd53;
	fma.rn.f64 	%fd55, %fd39, %fd51, %fd54;
	fma.rn.f64 	%fd56, %fd41, %fd47, %fd55;
	add.f64 	%fd57, %fd52, %fd56;
	sub.f64 	%fd58, %fd52, %fd57;
	add.f64 	%fd59, %fd56, %fd58;
	add.f64 	%fd60, %fd21, %fd57;
	sub.f64 	%fd61, %fd21, %fd60;
	add.f64 	%fd62, %fd57, %fd61;
	add.f64 	%fd63, %fd59, %fd62;
	add.f64 	%fd64, %fd33, %fd63;
	add.f64 	%fd65, %fd60, %fd64;
	sub.f64 	%fd66, %fd60, %fd65;
	add.f64 	%fd67, %fd64, %fd66;
	xor.b32  	%r25, %r48, -2147483648;
	mov.b32 	%r26, 1127219200;
	mov.b64 	%fd68, {%r25, %r26};
	mov.b32 	%r27, -2147483648;
	mov.b64 	%fd69, {%r27, %r26};
	sub.f64 	%fd70, %fd68, %fd69;
	fma.rn.f64 	%fd71, %fd70, 0d3FE62E42FEFA39EF, %fd65;
	fma.rn.f64 	%fd72, %fd70, 0dBFE62E42FEFA39EF, %fd71;
	sub.f64 	%fd73, %fd72, %fd65;
	sub.f64 	%fd74, %fd67, %fd73;
	fma.rn.f64 	%fd75, %fd70, 0d3C7ABC9E3B39803F, %fd74;
	add.f64 	%fd76, %fd71, %fd75;
	sub.f64 	%fd77, %fd71, %fd76;
	add.f64 	%fd78, %fd75, %fd77;
	{
	.reg .b32 %temp; 
	mov.b64 	{%temp, %r28}, %fd11;
	}
	{
	.reg .b32 %temp; 
	mov.b64 	{%r29, %temp}, %fd11;
	}
	shl.b32 	%r30, %r28, 1;
	setp.gt.u32 	%p3, %r30, -33554433;
	and.b32  	%r31, %r28, -15728641;
	selp.b32 	%r32, %r31, %r28, %p3;
	mov.b64 	%fd79, {%r29, %r32};
	mul.rn.f64 	%fd80, %fd76, %fd79;
	neg.f64 	%fd81, %fd80;
	fma.rn.f64 	%fd82, %fd76, %fd79, %fd81;
	fma.rn.f64 	%fd83, %fd78, %fd79, %fd82;
	add.f64 	%fd4, %fd80, %fd83;
	sub.f64 	%fd84, %fd80, %fd4;
	add.f64 	%fd5, %fd83, %fd84;
	fma.rn.f64 	%fd85, %fd4, 0d3FF71547652B82FE, 0d4338000000000000;
	{
	.reg .b32 %temp; 
	mov.b64 	{%r13, %temp}, %fd85;
	}
	mov.f64 	%fd86, 0dC338000000000000;
	add.rn.f64 	%fd87, %fd85, %fd86;
	fma.rn.f64 	%fd88, %fd87, 0dBFE62E42FEFA39EF, %fd4;
	fma.rn.f64 	%fd89, %fd87, 0dBC7ABC9E3B39803F, %fd88;
	fma.rn.f64 	%fd90, %fd89, 0d3E5ADE1569CE2BDF, 0d3E928AF3FCA213EA;
	fma.rn.f64 	%fd91, %fd90, %fd89, 0d3EC71DEE62401315;
	fma.rn.f64 	%fd92, %fd91, %fd89, 0d3EFA01997C89EB71;
	fma.rn.f64 	%fd93, %fd92, %fd89, 0d3F2A01A014761F65;
	fma.rn.f64 	%fd94, %fd93, %fd89, 0d3F56C16C1852B7AF;
	fma.rn.f64 	%fd95, %fd94, %fd89, 0d3F81111111122322;
	fma.rn.f64 	%fd96, %fd95, %fd89, 0d3FA55555555502A1;
	fma.rn.f64 	%fd97, %fd96, %fd89, 0d3FC5555555555511;
	fma.rn.f64 	%fd98, %fd97, %fd89, 0d3FE000000000000B;
	fma.rn.f64 	%fd99, %fd98, %fd89, 0d3FF0000000000000;
	fma.rn.f64 	%fd100, %fd99, %fd89, 0d3FF0000000000000;
	{
	.reg .b32 %temp; 
	mov.b64 	{%r14, %temp}, %fd100;
	}
	{
	.reg .b32 %temp; 
	mov.b64 	{%temp, %r15}, %fd100;
	}
	shl.b32 	%r33, %r13, 20;
	add.s32 	%r34, %r33, %r15;
	mov.b64 	%fd108, {%r14, %r34};
	{
	.reg .b32 %temp; 
	mov.b64 	{%temp, %r35}, %fd4;
	}
	mov.b32 	%f2, %r35;
	abs.f32 	%f1, %f2;
	setp.lt.f32 	%p4, %f1, 0f4086232B;
	@%p4 bra 	$L__BB2_7;
	setp.lt.f64 	%p5, %fd4, 0d0000000000000000;
	add.f64 	%fd101, %fd4, 0d7FF0000000000000;
	selp.f64 	%fd108, 0d0000000000000000, %fd101, %p5;
	setp.geu.f32 	%p6, %f1, 0f40874800;
	@%p6 bra 	$L__BB2_7;
	shr.u32 	%r36, %r13, 31;
	add.s32 	%r37, %r13, %r36;
	shr.s32 	%r38, %r37, 1;
	shl.b32 	%r39, %r38, 20;
	add.s32 	%r40, %r15, %r39;
	mov.b64 	%fd102, {%r14, %r40};
	sub.s32 	%r41, %r13, %r38;
	shl.b32 	%r42, %r41, 20;
	add.s32 	%r43, %r42, 1072693248;
	mov.b32 	%r44, 0;
	mov.b64 	%fd103, {%r44, %r43};
	mul.f64 	%fd108, %fd103, %fd102;
$L__BB2_7:
	abs.f64 	%fd104, %fd108;
	setp.eq.f64 	%p7, %fd104, 0d7FF0000000000000;
	fma.rn.f64 	%fd105, %fd108, %fd5, %fd108;
	selp.f64 	%fd106, %fd108, %fd105, %p7;
	st.param.f64 	[func_retval0], %fd106;
	ret;

}
.func  (.param .b64 func_retval0) __internal_lgamma_pos(
	.param .b64 __internal_lgamma_pos_param_0
)
{
	.reg .pred 	%p<12>;
	.reg .b32 	%r<47>;
	.reg .b64 	%fd<184>;

	ld.param.f64 	%fd22, [__internal_lgamma_pos_param_0];
	{
	.reg .b32 %temp; 
	mov.b64 	{%temp, %r1}, %fd22;
	}
	setp.lt.s32 	%p1, %r1, 1074266112;
	@%p1 bra 	$L__BB3_9;
	setp.lt.u32 	%p8, %r1, 1075838976;
	@%p8 bra 	$L__BB3_8;
	setp.gt.u32 	%p9, %r1, 2146435071;
	@%p9 bra 	$L__BB3_6;
	{
	.reg .b32 %temp; 
	mov.b64 	{%r30, %temp}, %fd22;
	}
	shr.u32 	%r2, %r1, 20;
	add.s32 	%r42, %r2, -1023;
	and.b32  	%r31, %r1, 1048575;
	or.b32  	%r32, %r31, 1072693248;
	mov.b64 	%fd178, {%r30, %r32};
	setp.lt.u32 	%p10, %r32, 1073127583;
	@%p10 bra 	$L__BB3_5;
	{
	.reg .b32 %temp; 
	mov.b64 	{%r33, %temp}, %fd178;
	}
	{
	.reg .b32 %temp; 
	mov.b64 	{%temp, %r34}, %fd178;
	}
	add.s32 	%r35, %r34, -1048576;
	mov.b64 	%fd178, {%r33, %r35};
	add.s32 	%r42, %r2, -1022;
$L__BB3_5:
	add.f64 	%fd129, %fd178, 0dBFF0000000000000;
	add.f64 	%fd130, %fd178, 0d3FF0000000000000;
	rcp.approx.ftz.f64 	%fd131, %fd130;
	neg.f64 	%fd132, %fd130;
	fma.rn.f64 	%fd133, %fd132, %fd131, 0d3FF0000000000000;
	fma.rn.f64 	%fd134, %fd133, %fd133, %fd133;
	fma.rn.f64 	%fd135, %fd134, %fd131, %fd131;
	mul.f64 	%fd136, %fd129, %fd135;
	fma.rn.f64 	%fd137, %fd129, %fd135, %fd136;
	mul.f64 	%fd138, %fd137, %fd137;
	fma.rn.f64 	%fd139, %fd138, 0d3EB1380B3AE80F1E, 0d3ED0EE258B7A8B04;
	fma.rn.f64 	%fd140, %fd139, %fd138, 0d3EF3B2669F02676F;
	fma.rn.f64 	%fd141, %fd140, %fd138, 0d3F1745CBA9AB0956;
	fma.rn.f64 	%fd142, %fd141, %fd138, 0d3F3C71C72D1B5154;
	fma.rn.f64 	%fd143, %fd142, %fd138, 0d3F624924923BE72D;
	fma.rn.f64 	%fd144, %fd143, %fd138, 0d3F8999999999A3C4;
	fma.rn.f64 	%fd145, %fd144, %fd138, 0d3FB5555555555554;
	sub.f64 	%fd146, %fd129, %fd137;
	add.f64 	%fd147, %fd146, %fd146;
	neg.f64 	%fd148, %fd137;
	fma.rn.f64 	%fd149, %fd148, %fd129, %fd147;
	mul.f64 	%fd150, %fd135, %fd149;
	mul.f64 	%fd151, %fd138, %fd145;
	fma.rn.f64 	%fd152, %fd151, %fd137, %fd150;
	xor.b32  	%r36, %r42, -2147483648;
	mov.b32 	%r37, 1127219200;
	mov.b64 	%fd153, {%r36, %r37};
	mov.b32 	%r38, -2147483648;
	mov.b64 	%fd154, {%r38, %r37};
	sub.f64 	%fd155, %fd153, %fd154;
	fma.rn.f64 	%fd156, %fd155, 0d3FE62E42FEFA39EF, %fd137;
	fma.rn.f64 	%fd157, %fd155, 0dBFE62E42FEFA39EF, %fd156;
	sub.f64 	%fd158, %fd157, %fd137;
	sub.f64 	%fd159, %fd152, %fd158;
	fma.rn.f64 	%fd160, %fd155, 0d3C7ABC9E3B39803F, %fd159;
	add.f64 	%fd179, %fd156, %fd160;
	bra.uni 	$L__BB3_7;
$L__BB3_6:
	fma.rn.f64 	%fd179, %fd22, 0d7FF0000000000000, 0d7FF0000000000000;
$L__BB3_7:
	rcp.approx.ftz.f64 	%fd161, %fd22;
	neg.f64 	%fd162, %fd22;
	fma.rn.f64 	%fd163, %fd162, %fd161, 0d3FF0000000000000;
	fma.rn.f64 	%fd164, %fd163, %fd163, %fd163;
	fma.rn.f64 	%fd165, %fd164, %fd161, %fd161;
	mul.f64 	%fd166, %fd165, %fd165;
	{
	.reg .b32 %temp; 
	mov.b64 	{%r39, %temp}, %fd179;
	}
	{
	.reg .b32 %temp; 
	mov.b64 	{%temp, %r40}, %fd179;
	}
	add.s32 	%r41, %r40, -1048576;
	mov.b64 	%fd167, {%r39, %r41};
	add.f64 	%fd168, %fd22, 0dBFE0000000000000;
	fma.rn.f64 	%fd169, %fd166, 0dBF5AC321034783F9, 0d3F4B68B992738FBF;
	fma.rn.f64 	%fd170, %fd169, %fd166, 0dBF4380D01E4F7B8C;
	fma.rn.f64 	%fd171, %fd170, %fd166, 0d3F4A019FA29F7264;
	fma.rn.f64 	%fd172, %fd171, %fd166, 0dBF66C16C16B2ACEC;
	fma.rn.f64 	%fd173, %fd172, %fd166, 0d3FB5555555555545;
	fma.rn.f64 	%fd174, %fd173, %fd165, 0d3FED67F1C864BEAE;
	fma.rn.f64 	%fd175, %fd167, %fd168, %fd174;
	fma.rn.f64 	%fd176, %fd167, %fd168, %fd162;
	add.f64 	%fd177, %fd176, %fd175;
	setp.eq.f64 	%p11, %fd22, 0d7FF0000000000000;
	selp.f64 	%fd183, 0d7FF0000000000000, %fd177, %p11;
	bra.uni 	$L__BB3_21;
$L__BB3_8:
	add.f64 	%fd113, %fd22, 0dC008000000000000;
	fma.rn.f64 	%fd114, %fd113, 0dC0AF7040BB18FB05, 0dC1122B7730207EF3;
	fma.rn.f64 	%fd115, %fd114, %fd113, 0dC1585A0DB81DE7D0;
	fma.rn.f64 	%fd116, %fd115, %fd113, 0dC18A992B8BA94677;
	fma.rn.f64 	%fd117, %fd116, %fd113, 0dC1AAC5CB6957CC20;
	fma.rn.f64 	%fd118, %fd117, %fd113, 0dC1BC0E2B308774BE;
	fma.rn.f64 	%fd119, %fd118, %fd113, 0dC1C6BA13DCAE7F67;
	fma.rn.f64 	%fd120, %fd119, %fd113, 0dC1CCF33B9C3D120C;
	add.f64 	%fd121, %fd113, 0dC08FF62E0BE189FE;
	fma.rn.f64 	%fd122, %fd121, %fd113, 0dC10074FACE10C93F;
	fma.rn.f64 	%fd123, %fd122, %fd113, 0dC151B662F8D75791;
	fma.rn.f64 	%fd124, %fd123, %fd113, 0dC18EE64AB4D207F7;
	fma.rn.f64 	%fd125, %fd124, %fd113, 0dC1B9051687C9951A;
	fma.rn.f64 	%fd126, %fd125, %fd113, 0dC1D2B866BF0B853D;
	fma.rn.f64 	%fd127, %fd126, %fd113, 0dC1D4E2130E9DC133;
	div.rn.f64 	%fd128, %fd120, %fd127;
	add.f64 	%fd183, %fd113, %fd128;
	bra.uni 	$L__BB3_21;
$L__BB3_9:
	setp.lt.s32 	%p2, %r1, 1073217536;
	@%p2 bra 	$L__BB3_11;
	add.f64 	%fd93, %fd22, 0dC000000000000000;
	fma.rn.f64 	%fd94, %fd93, 0d3E452636124338B3, 0dBE71FA71D78C0EE2;
	fma.rn.f64 	%fd95, %fd94, %fd93, 0d3E8D111F31E61306;
	fma.rn.f64 	%fd96, %fd95, %fd93, 0dBEA0502BBE1B2706;
	fma.rn.f64 	%fd97, %fd96, %fd93, 0d3EB06850B2970292;
	fma.rn.f64 	%fd98, %fd97, %fd93, 0dBEC108474875033D;
	fma.rn.f64 	%fd99, %fd98, %fd93, 0d3ED24ACCC62909DC;
	fma.rn.f64 	%fd100, %fd99, %fd93, 0dBEE3CB25209E63BE;
	fma.rn.f64 	%fd101, %fd100, %fd93, 0d3EF581CBBC8CDC7B;
	fma.rn.f64 	%fd102, %fd101, %fd93, 0dBF078E04B85C7597;
	fma.rn.f64 	%fd103, %fd102, %fd93, 0d3F1A12730CF45051;
	fma.rn.f64 	%fd104, %fd103, %fd93, 0dBF2D3FD354062012;
	fma.rn.f64 	%fd105, %fd104, %fd93, 0d3F40B36B0B4DE323;
	fma.rn.f64 	%fd106, %fd105, %fd93, 0dBF538AC5C6D0317A;
	fma.rn.f64 	%fd107, %fd106, %fd93, 0d3F67ADD6EAAB19FC;
	fma.rn.f64 	%fd108, %fd107, %fd93, 0dBF7E404FC20E4D5B;
	fma.rn.f64 	%fd109, %fd108, %fd93, 0d3F951322AC7DA390;
	fma.rn.f64 	%fd110, %fd109, %fd93, 0dBFB13E001A5578A3;
	fma.rn.f64 	%fd111, %fd110, %fd93, 0d3FD4A34CC4A60FA3;
	fma.rn.f64 	%fd112, %fd111, %fd93, 0d3FDB0EE6072093CF;
	mul.f64 	%fd183, %fd93, %fd112;
	bra.uni 	$L__BB3_21;
$L__BB3_11:
	setp.lt.s32 	%p3, %r1, 1072064102;
	@%p3 bra 	$L__BB3_13;
	mov.f64 	%fd70, 0d3FF0000000000000;
	sub.f64 	%fd71, %fd70, %fd22;
	fma.rn.f64 	%fd72, %fd71, 0d3F881F6D2A4C4310, 0d3FA3EB504359EB88;
	fma.rn.f64 	%fd73, %fd72, %fd71, 0d3FAE35D8DEB06317;
	fma.rn.f64 	%fd74, %fd73, %fd71, 0d3FAED469A8B6ECCE;
	fma.rn.f64 	%fd75, %fd74, %fd71, 0d3FACC1B1C357BEFE;
	fma.rn.f64 	%fd76, %fd75, %fd71, 0d3FAD7154DB67F79F;
	fma.rn.f64 	%fd77, %fd76, %fd71, 0d3FAFCC622CF2F7BB;
	fma.rn.f64 	%fd78, %fd77, %fd71, 0d3FB11747A4D1CC43;
	fma.rn.f64 	%fd79, %fd78, %fd71, 0d3FB24CE16A21B8AC;
	fma.rn.f64 	%fd80, %fd79, %fd71, 0d3FB3B1C21A7BCB00;
	fma.rn.f64 	%fd81, %fd80, %fd71, 0d3FB556723452ED57;
	fma.rn.f64 	%fd82, %fd81, %fd71, 0d3FB748C00891544F;
	fma.rn.f64 	%fd83, %fd82, %fd71, 0d3FB9A0207808CF40;
	fma.rn.f64 	%fd84, %fd83, %fd71, 0d3FBC80673B8AE26B;
	fma.rn.f64 	%fd85, %fd84, %fd71, 0d3FC010B364B7E555;
	fma.rn.f64 	%fd86, %fd85, %fd71, 0d3FC2703A1D239658;
	fma.rn.f64 	%fd87, %fd86, %fd71, 0d3FC5B40CB1137E6E;
	fma.rn.f64 	%fd88, %fd87, %fd71, 0d3FCA8B9C17AC4F03;
	fma.rn.f64 	%fd89, %fd88, %fd71, 0d3FD151322AC7CB52;
	fma.rn.f64 	%fd90, %fd89, %fd71, 0d3FD9A4D55BEAB1D4;
	fma.rn.f64 	%fd91, %fd90, %fd71, 0d3FEA51A6625307D6;
	fma.rn.f64 	%fd92, %fd91, %fd71, 0d3FE2788CFC6FB619;
	mul.f64 	%fd183, %fd71, %fd92;
	bra.uni 	$L__BB3_21;
$L__BB3_13:
	fma.rn.f64 	%fd23, %fd22, 0dBE7844988BFE6590, 0d3EA7B77CEB0625E8;
	fma.rn.f64 	%fd24, %fd23, %fd22, 0dBE998C69C8710CC4;
	fma.rn.f64 	%fd25, %fd24, %fd22, 0dBEF6527A5A11CF6E;
	fma.rn.f64 	%fd26, %fd25, %fd22, 0d3F20EC2950B1B5DE;
	fma.rn.f64 	%fd27, %fd26, %fd22, 0dBF2C4D80C24BA278;
	fma.rn.f64 	%fd28, %fd27, %fd22, 0dBF5315B4E8CC0D09;
	fma.rn.f64 	%fd29, %fd28, %fd22, 0d3F7D917F15D50020;
	fma.rn.f64 	%fd30, %fd29, %fd22, 0dBF83B4ABB41CB6FA;
	fma.rn.f64 	%fd31, %fd30, %fd22, 0dBFA59AF1275B7120;
	fma.rn.f64 	%fd32, %fd31, %fd22, 0d3FC5512321A168A0;
	fma.rn.f64 	%fd33, %fd32, %fd22, 0dBFA5815E8FDCE74C;
	fma.rn.f64 	%fd34, %fd33, %fd22, 0dBFE4FCF4026ADD1A;
	fma.rn.f64 	%fd35, %fd34, %fd22, 0d3FE2788CFC6FB5C8;
	mul.f64 	%fd36, %fd22, %fd35;
	fma.rn.f64 	%fd180, %fd36, %fd22, %fd22;
	{
	.reg .b32 %temp; 
	mov.b64 	{%temp, %r43}, %fd180;
	}
	{
	.reg .b32 %temp; 
	mov.b64 	{%r44, %temp}, %fd180;
	}
	setp.gt.s32 	%p4, %r43, 1048575;
	mov.b32 	%r45, -1023;
	@%p4 bra 	$L__BB3_15;
	mul.f64 	%fd180, %fd180, 0d4350000000000000;
	{
	.reg .b32 %temp; 
	mov.b64 	{%temp, %r43}, %fd180;
	}
	{
	.reg .b32 %temp; 
	mov.b64 	{%r44, %temp}, %fd180;
	}
	mov.b32 	%r45, -1077;
$L__BB3_15:
	add.s32 	%r18, %r43, -1;
	setp.gt.u32 	%p5, %r18, 2146435070;
	@%p5 bra 	$L__BB3_19;
	shr.u32 	%r21, %r43, 20;
	add.s32 	%r46, %r45, %r21;
	and.b32  	%r22, %r43, 1048575;
	or.b32  	%r23, %r22, 1072693248;
	mov.b64 	%fd181, {%r44, %r23};
	setp.lt.u32 	%p7, %r23, 1073127583;
	@%p7 bra 	$L__BB3_18;
	{
	.reg .b32 %temp; 
	mov.b64 	{%r24, %temp}, %fd181;
	}
	{
	.reg .b32 %temp; 
	mov.b64 	{%temp, %r25}, %fd181;
	}
	add.s32 	%r26, %r25, -1048576;
	mov.b64 	%fd181, {%r24, %r26};
	add.s32 	%r46, %r46, 1;
$L__BB3_18:
	add.f64 	%fd38, %fd181, 0dBFF0000000000000;
	add.f64 	%fd39, %fd181, 0d3FF0000000000000;
	rcp.approx.ftz.f64 	%fd40, %fd39;
	neg.f64 	%fd41, %fd39;
	fma.rn.f64 	%fd42, %fd41, %fd40, 0d3FF0000000000000;
	fma.rn.f64 	%fd43, %fd42, %fd42, %fd42;
	fma.rn.f64 	%fd44, %fd43, %fd40, %fd40;
	mul.f64 	%fd45, %fd38, %fd44;
	fma.rn.f64 	%fd46, %fd38, %fd44, %fd45;
	mul.f64 	%fd47, %fd46, %fd46;
	fma.rn.f64 	%fd48, %fd47, 0d3EB1380B3AE80F1E, 0d3ED0EE258B7A8B04;
	fma.rn.f64 	%fd49, %fd48, %fd47, 0d3EF3B2669F02676F;
	fma.rn.f64 	%fd50, %fd49, %fd47, 0d3F1745CBA9AB0956;
	fma.rn.f64 	%fd51, %fd50, %fd47, 0d3F3C71C72D1B5154;
	fma.rn.f64 	%fd52, %fd51, %fd47, 0d3F624924923BE72D;
	fma.rn.f64 	%fd53, %fd52, %fd47, 0d3F8999999999A3C4;
	fma.rn.f64 	%fd54, %fd53, %fd47, 0d3FB5555555555554;
	sub.f64 	%fd55, %fd38, %fd46;
	add.f64 	%fd56, %fd55, %fd55;
	neg.f64 	%fd57, %fd46;
	fma.rn.f64 	%fd58, %fd57, %fd38, %fd56;
	mul.f64 	%fd59, %fd44, %fd58;
	mul.f64 	%fd60, %fd47, %fd54;
	fma.rn.f64 	%fd61, %fd60, %fd46, %fd59;
	xor.b32  	%r27, %r46, -2147483648;
	mov.b32 	%r28, 1127219200;
	mov.b64 	%fd62, {%r27, %r28};
	mov.b32 	%r29, -2147483648;
	mov.b64 	%fd63, {%r29, %r28};
	sub.f64 	%fd64, %fd62, %fd63;
	fma.rn.f64 	%fd65, %fd64, 0d3FE62E42FEFA39EF, %fd46;
	fma.rn.f64 	%fd66, %fd64, 0dBFE62E42FEFA39EF, %fd65;
	sub.f64 	%fd67, %fd66, %fd46;
	sub.f64 	%fd68, %fd61, %fd67;
	fma.rn.f64 	%fd69, %fd64, 0d3C7ABC9E3B39803F, %fd68;
	add.f64 	%fd182, %fd65, %fd69;
	bra.uni 	$L__BB3_20;
$L__BB3_19:
	fma.rn.f64 	%fd37, %fd180, 0d7FF0000000000000, 0d7FF0000000000000;
	{
	.reg .b32 %temp; 
	mov.b64 	{%temp, %r19}, %fd180;
	}
	and.b32  	%r20, %r19, 2147483647;
	setp.eq.s32 	%p6, %r20, 0;
	selp.f64 	%fd182, 0dFFF0000000000000, %fd37, %p6;
$L__BB3_20:
	neg.f64 	%fd183, %fd182;
$L__BB3_21:
	st.param.f64 	[func_retval0], %fd183;
	ret;

}


// ===== COMPILED SASS (sm_100) =====

	.target	sm_100

	.elftype	@"ET_EXEC"


//--------------------- .note.nv.tkinfo           --------------------------
	.section	.note.nv.tkinfo,"",@"SHT_NOTE"
	.sectionflags	@"SHF_NOTE_NV_TKINFO"
	.tkinfo
        /*0018*/ 	.word	0x00000002
        /*0030*/ 	.string	""
        /*0030*/ 	.string	"ptxas"
        /*0030*/ 	.string	"Cuda compilation tools, release 13.0, V13.0.88"
        /*0030*/ 	.string	"Build cuda_13.0.r13.0/compiler.36424714_0"
        /*0030*/ 	.string	"-arch sm_100 -m 64 "



//--------------------- .note.nv.cuinfo           --------------------------
	.section	.note.nv.cuinfo,"",@"SHT_NOTE"
	.sectionflags	@"SHF_NOTE_NV_CUINFO"
        /*0018*/ 	.short	0x0002
        /*001a*/ 	.short	0x0064
        /*001c*/ 	.short	0x0082
	.zero		2


//--------------------- .nv.info                  --------------------------
	.section	.nv.info,"",@"SHT_CUDA_INFO"
	.align	4


	//----- nvinfo : EIATTR_REGCOUNT
	.align		4
        /*0000*/ 	.byte	0x04, 0x2f
        /*0002*/ 	.short	(.L_3 - .L_2)
	.align		4
.L_2:
        /*0004*/ 	.word	index@(_Z8MyKernelPdS_)
        /*0008*/ 	.word	0x00000030


	//----- nvinfo : EIATTR_FRAME_SIZE
	.align		4
.L_3:
        /*000c*/ 	.byte	0x04, 0x11
        /*000e*/ 	.short	(.L_5 - .L_4)
	.align		4
.L_4:
        /*0010*/ 	.word	index@($_Z8MyKernelPdS_$__internal_trig_reduction_slowpathd)
        /*0014*/ 	.word	0x00000028


	//----- nvinfo : EIATTR_FRAME_SIZE
	.align		4
.L_5:
        /*0018*/ 	.byte	0x04, 0x11
        /*001a*/ 	.short	(.L_7 - .L_6)
	.align		4
.L_6:
        /*001c*/ 	.word	index@($_Z8MyKernelPdS_$__internal_lgamma_pos)
        /*0020*/ 	.word	0x00000028


	//----- nvinfo : EIATTR_FRAME_SIZE
	.align		4
.L_7:
        /*0024*/ 	.byte	0x04, 0x11
        /*0026*/ 	.short	(.L_9 - .L_8)
	.align		4
.L_8:
        /*0028*/ 	.word	index@($_Z8MyKernelPdS_$__internal_accurate_pow)
        /*002c*/ 	.word	0x00000028


	//----- nvinfo : EIATTR_FRAME_SIZE
	.align		4
.L_9:
        /*0030*/ 	.byte	0x04, 0x11
        /*0032*/ 	.short	(.L_11 - .L_10)
	.align		4
.L_10:
        /*0034*/ 	.word	index@($__internal_0_$__cuda_sm20_div_rn_f64_full)
        /*0038*/ 	.word	0x00000028


	//----- nvinfo : EIATTR_FRAME_SIZE
	.align		4
.L_11:
        /*003c*/ 	.byte	0x04, 0x11
        /*003e*/ 	.short	(.L_13 - .L_12)
	.align		4
.L_12:
        /*0040*/ 	.word	index@(_Z8MyKernelPdS_)
        /*0044*/ 	.word	0x00000028


	//----- nvinfo : EIATTR_MIN_STACK_SIZE
	.align		4
.L_13:
        /*0048*/ 	.byte	0x04, 0x12
        /*004a*/ 	.short	(.L_15 - .L_14)
	.align		4
.L_14:
        /*004c*/ 	.word	index@(_Z8MyKernelPdS_)
        /*0050*/ 	.word	0x00000028
.L_15:


//--------------------- .nv.compat                --------------------------
	.section	.nv.compat,"",@"SHT_CUDA_COMPAT_INFO"
	.align	4
        /*0000*/ 	.byte	0x02, 0x09, 0x00, 0x00, 0x02, 0x02, 0x01, 0x00, 0x02, 0x05, 0x05, 0x00, 0x03, 0x07, 0x01, 0x01
        /*0010*/ 	.byte	0x02, 0x03, 0x00, 0x00, 0x02, 0x06, 0x01, 0x00, 0x04, 0x0b, 0x08, 0x00, 0x01, 0x00, 0x00, 0x00
        /*0020*/ 	.byte	0x00, 0x00, 0x00, 0x00


//--------------------- .nv.info._Z8MyKernelPdS_  --------------------------
	.section	.nv.info._Z8MyKernelPdS_,"",@"SHT_CUDA_INFO"
	.sectionflags	@""
	.align	4


	//----- nvinfo : EIATTR_CUDA_API_VERSION
	.align		4
        /*0000*/ 	.byte	0x04, 0x37
        /*0002*/ 	.short	(.L_17 - .L_16)
.L_16:
        /*0004*/ 	.word	0x00000082


	//----- nvinfo : EIATTR_KPARAM_INFO
	.align		4
.L_17:
        /*0008*/ 	.byte	0x04, 0x17
        /*000a*/ 	.short	(.L_19 - .L_18)
.L_18:
        /*000c*/ 	.word	0x00000000
        /*0010*/ 	.short	0x0001
        /*0012*/ 	.short	0x0008
        /*0014*/ 	.byte	0x00, 0xf5, 0x21, 0x00


	//----- nvinfo : EIATTR_KPARAM_INFO
	.align		4
.L_19:
        /*0018*/ 	.byte	0x04, 0x17
        /*001a*/ 	.short	(.L_21 - .L_20)
.L_20:
        /*001c*/ 	.word	0x00000000
        /*0020*/ 	.short	0x0000
        /*0022*/ 	.short	0x0000
        /*0024*/ 	.byte	0x00, 0xf5, 0x21, 0x00


	//----- nvinfo : EIATTR_SPARSE_MMA_MASK
	.align		4
.L_21:
        /*0028*/ 	.byte	0x03, 0x50
        /*002a*/ 	.short	0x0000


	//----- nvinfo : EIATTR_MAXREG_COUNT
	.align		4
        /*002c*/ 	.byte	0x03, 0x1b
        /*002e*/ 	.short	0x00ff


	//----- nvinfo : EIATTR_MERCURY_ISA_VERSION
	.align		4
        /*0030*/ 	.byte	0x03, 0x5f
        /*0032*/ 	.short	0x0101


	//----- nvinfo : EIATTR_VRC_CTA_INIT_COUNT
	.align		4
        /*0034*/ 	.byte	0x02, 0x4a
	.zero		1
	.zero		1


	//----- nvinfo : EIATTR_EXIT_INSTR_OFFSETS
	.align		4
        /*0038*/ 	.byte	0x04, 0x1c
        /*003a*/ 	.short	(.L_23 - .L_22)


	//   ....[0]....
.L_22:
        /*003c*/ 	.word	0x00000070


	//   ....[1]....
        /*0040*/ 	.word	0x00006890


	//----- nvinfo : EIATTR_CRS_STACK_SIZE
	.align		4
.L_23:
        /*0044*/ 	.byte	0x04, 0x1e
        /*0046*/ 	.short	(.L_25 - .L_24)
.L_24:
        /*0048*/ 	.word	0x00000000


	//----- nvinfo : EIATTR_CBANK_PARAM_SIZE
	.align		4
.L_25:
        /*004c*/ 	.byte	0x03, 0x19
        /*004e*/ 	.short	0x0010


	//----- nvinfo : EIATTR_PARAM_CBANK
	.align		4
        /*0050*/ 	.byte	0x04, 0x0a
        /*0052*/ 	.short	(.L_27 - .L_26)
	.align		4
.L_26:
        /*0054*/ 	.word	index@(.nv.constant0._Z8MyKernelPdS_)
        /*0058*/ 	.short	0x0380
        /*005a*/ 	.short	0x0010


	//----- nvinfo : EIATTR_SW_WAR
	.align		4
.L_27:
        /*005c*/ 	.byte	0x04, 0x36
        /*005e*/ 	.short	(.L_29 - .L_28)
.L_28:
        /*0060*/ 	.word	0x00000008
.L_29:


//--------------------- .nv.callgraph             --------------------------
	.section	.nv.callgraph,"",@"SHT_CUDA_CALLGRAPH"
	.align	4
	.sectionentsize	8
	.align		4
        /*0000*/ 	.word	0x00000000
	.align		4
        /*0004*/ 	.word	0xffffffff
	.align		4
        /*0008*/ 	.word	0x00000000
	.align		4
        /*000c*/ 	.word	0xfffffffe
	.align		4
        /*0010*/ 	.word	0x00000000
	.align		4
        /*0014*/ 	.word	0xfffffffd
	.align		4
        /*0018*/ 	.word	0x00000000
	.align		4
        /*001c*/ 	.word	0xfffffffc


//--------------------- .nv.constant4             --------------------------
	.section	.nv.constant4,"a",@progbits
	.align	8
	.align		8
.nv.constant4:
        /*0000*/ 	.dword	__cudart_i2opi_d
	.align		8
        /*0008*/ 	.dword	__cudart_sin_cos_coeffs


//--------------------- .text._Z8MyKernelPdS_     --------------------------
	.section	.text._Z8MyKernelPdS_,"ax",@progbits
	.align	128
        .global         _Z8MyKernelPdS_
        .type           _Z8MyKernelPdS_,@function
        .size           _Z8MyKernelPdS_,(.L_x_124 - _Z8MyKernelPdS_)
        .other          _Z8MyKernelPdS_,@"STO_CUDA_ENTRY STV_DEFAULT"
_Z8MyKernelPdS_:
.text._Z8MyKernelPdS_:
[----:B------:R-:W0:Y:S01]  /*0000*/  LDC R1, c[0x0][0x37c] ;  /* 0x0000df00ff017b82 */ /* 0x000e220000000800 */
[----:B------:R-:W1:Y:S01]  /*0010*/  S2R R3, SR_TID.X ;  /* 0x0000000000037919 */ /* 0x000e620000002100 */
[----:B------:R-:W1:Y:S01]  /*0020*/  LDCU UR4, c[0x0][0x360] ;  /* 0x00006c00ff0477ac */ /* 0x000e620008000800 */
[----:B0-----:R-:W-:Y:S01]  /*0030*/  VIADD R1, R1, 0xffffffd8 ;  /* 0xffffffd801017836 */ /* 0x001fe20000000000 */
[----:B------:R-:W1:Y:S02]  /*0040*/  S2R R0, SR_CTAID.X ;  /* 0x0000000000007919 */ /* 0x000e640000002500 */
[----:B-1----:R-:W-:-:S05]  /*0050*/  IMAD R3, R0, UR4, R3 ;  /* 0x0000000400037c24 */ /* 0x002fca000f8e0203 */
[----:B------:R-:W-:-:S13]  /*0060*/  ISETP.GT.AND P0, PT, R3, 0xf423f, PT ;  /* 0x000f423f0300780c */ /* 0x000fda0003f04270 */
[----:B------:R-:W-:Y:S05]  /*0070*/  @P0 EXIT ;  /* 0x000000000000094d */ /* 0x000fea0003800000 */
[----:B------:R-:W0:Y:S01]  /*0080*/  LDC.64 R4, c[0x0][0x380] ;  /* 0x0000e000ff047b82 */ /* 0x000e220000000a00 */
[----:B------:R-:W1:Y:S01]  /*0090*/  LDCU.64 UR4, c[0x0][0x358] ;  /* 0x00006b00ff0477ac */ /* 0x000e620008000a00 */
[----:B0-----:R-:W-:-:S06]  /*00a0*/  IMAD.WIDE R4, R3, 0x8, R4 ;  /* 0x0000000803047825 */ /* 0x001fcc00078e0204 */
[----:B-1----:R-:W2:Y:S01]  /*00b0*/  LDG.E.64 R4, desc[UR4][R4.64] ;  /* 0x0000000404047981 */ /* 0x002ea2000c1e1b00 */
[----:B------:R-:W-:Y:S01]  /*00c0*/  BSSY.RECONVERGENT B0, `(.L_x_0) ;  /* 0x000000f000007945 */ /* 0x000fe20003800200 */
[----:B--2---:R-:W-:-:S14]  /*00d0*/  DSETP.NEU.AND P0, PT, R4, RZ, PT ;  /* 0x000000ff0400722a */ /* 0x004fdc0003f0d000 */
[----:B------:R-:W-:Y:S01]  /*00e0*/  @!P0 CS2R R2, SRZ ;  /* 0x0000000000028805 */ /* 0x000fe2000001ff00 */
[----:B------:R-:W-:Y:S06]  /*00f0*/  @!P0 BRA `(.L_x_1) ;  /* 0x00000000002c8947 */ /* 0x000fec0003800000 */
[----:B------:R-:W-:Y:S01]  /*0100*/  DADD R8, -RZ, |R4| ;  /* 0x00000000ff087229 */ /* 0x000fe20000000504 */
[----:B------:R-:W-:Y:S01]  /*0110*/  BSSY.RECONVERGENT B1, `(.L_x_2) ;  /* 0x0000007000017945 */ /* 0x000fe20003800200 */
[----:B------:R-:W-:Y:S01]  /*0120*/  ISETP.GE.AND P0, PT, R5, RZ, PT ;  /* 0x000000ff0500720c */ /* 0x000fe20003f06270 */
[----:B------:R-:W-:Y:S01]  /*0130*/  IMAD.MOV.U32 R6, RZ, RZ, 0x7ae147ae ;  /* 0x7ae147aeff067424 */ /* 0x000fe200078e00ff */
[----:B------:R-:W-:Y:S01]  /*0140*/  MOV R0, 0x180 ;  /* 0x0000018000007802 */ /* 0x000fe20000000f00 */
[----:B------:R-:W-:-:S05]  /*0150*/  IMAD.MOV.U32 R7, RZ, RZ, 0x4005ae14 ;  /* 0x4005ae14ff077424 */ /* 0x000fca00078e00ff */
[----:B------:R-:W-:-:S07]  /*0160*/  IMAD.MOV.U32 R12, RZ, RZ, R8 ;  /* 0x000000ffff0c7224 */ /* 0x000fce00078e0008 */
[----:B------:R-:W-:Y:S05]  /*0170*/  CALL.REL.NOINC `($_Z8MyKernelPdS_$__internal_accurate_pow) ;  /* 0x0000006c00687944 */ /* 0x000fea0003c00000 */
[----:B------:R-:W-:Y:S05]  /*0180*/  BSYNC.RECONVERGENT B1 ;  /* 0x0000000000017941 */ /* 0x000fea0003800200 */
.L_x_2:
[----:B------:R-:W-:Y:S02]  /*0190*/  FSEL R2, R8, RZ, P0 ;  /* 0x000000ff08027208 */ /* 0x000fe40000000000 */
[----:B------:R-:W-:-:S07]  /*01a0*/  FSEL R3, R9, -QNAN , P0 ;  /* 0xfff8000009037808 */ /* 0x000fce0000000000 */
.L_x_1:
[----:B------:R-:W-:Y:S05]  /*01b0*/  BSYNC.RECONVERGENT B0 ;  /* 0x0000000000007941 */ /* 0x000fea0003800200 */
.L_x_0:
[----:B------:R-:W-:Y:S01]  /*01c0*/  UMOV UR6, 0x7ae147ae ;  /* 0x7ae147ae00067882 */ /* 0x000fe20000000000 */
[----:B------:R-:W-:Y:S01]  /*01d0*/  UMOV UR7, 0x4005ae14 ;  /* 0x4005ae1400077882 */ /* 0x000fe20000000000 */
[----:B------:R-:W-:Y:S01]  /*01e0*/  BSSY.RECONVERGENT B0, `(.L_x_3) ;  /* 0x000000d000007945 */ /* 0x000fe20003800200 */
[C---:B------:R-:W-:Y:S02]  /*01f0*/  DADD R6, R4.reuse, UR6 ;  /* 0x0000000604067e29 */ /* 0x040fe40008000000 */
[C---:B------:R-:W-:Y:S02]  /*0200*/  DSETP.NEU.AND P0, PT, R4.reuse, RZ, PT ;  /* 0x000000ff0400722a */ /* 0x040fe40003f0d000 */
[----:B------:R-:W-:-:S06]  /*0210*/  DSETP.NEU.AND P1, PT, R4, 1, PT ;  /* 0x3ff000000400742a */ /* 0x000fcc0003f2d000 */
[----:B------:R-:W-:-:S04]  /*0220*/  LOP3.LUT R6, R7, 0x7ff00000, RZ, 0xc0, !PT ;  /* 0x7ff0000007067812 */ /* 0x000fc800078ec0ff */
[----:B------:R-:W-:-:S13]  /*0230*/  ISETP.NE.AND P2, PT, R6, 0x7ff00000, PT ;  /* 0x7ff000000600780c */ /* 0x000fda0003f45270 */
[----:B------:R-:W-:Y:S05]  /*0240*/  @P2 BRA `(.L_x_4) ;  /* 0x0000000000182947 */ /* 0x000fea0003800000 */
[----:B------:R-:W-:-:S14]  /*0250*/  DSETP.NAN.AND P2, PT, R4, R4, PT ;  /* 0x000000040400722a */ /* 0x000fdc0003f48000 */
[----:B------:R-:W-:Y:S01]  /*0260*/  @P2 DADD R2, R4, UR6 ;  /* 0x0000000604022e29 */ /* 0x000fe20008000000 */
[----:B------:R-:W-:Y:S10]  /*0270*/  @P2 BRA `(.L_x_4) ;  /* 0x00000000000c2947 */ /* 0x000ff40003800000 */
[----:B------:R-:W-:-:S14]  /*0280*/  DSETP.NEU.AND P2, PT, |R4|, +INF , PT ;  /* 0x7ff000000400742a */ /* 0x000fdc0003f4d200 */
[----:B------:R-:W-:Y:S02]  /*0290*/  @!P2 IMAD.MOV.U32 R2, RZ, RZ, 0x0 ;  /* 0x00000000ff02a424 */ /* 0x000fe400078e00ff */
[----:B------:R-:W-:-:S07]  /*02a0*/  @!P2 IMAD.MOV.U32 R3, RZ, RZ, 0x7ff00000 ;  /* 0x7ff00000ff03a424 */ /* 0x000fce00078e00ff */
.L_x_4:
[----:B------:R-:W-:Y:S05]  /*02b0*/  BSYNC.RECONVERGENT B0 ;  /* 0x0000000000007941 */ /* 0x000fea0003800200 */
.L_x_3:
[----:B------:R-:W-:Y:S01]  /*02c0*/  BSSY.RECONVERGENT B0, `(.L_x_5) ;  /* 0x0000010000007945 */ /* 0x000fe20003800200 */
[----:B------:R-:W-:Y:S02]  /*02d0*/  FSEL R2, R2, RZ, P1 ;  /* 0x000000ff02027208 */ /* 0x000fe40000800000 */
[----:B------:R-:W-:Y:S02]  /*02e0*/  @!P0 CS2R R6, SRZ ;  /* 0x0000000000068805 */ /* 0x000fe4000001ff00 */
[----:B------:R-:W-:Y:S01]  /*02f0*/  FSEL R3, R3, 1.875, P1 ;  /* 0x3ff0000003037808 */ /* 0x000fe20000800000 */
        /* <DEDUP_REMOVED lines=10> */
.L_x_7:
[----:B------:R-:W-:Y:S02]  /*03a0*/  FSEL R6, R8, RZ, P0 ;  /* 0x000000ff08067208 */ /* 0x000fe40000000000 */
[----:B------:R-:W-:-:S07]  /*03b0*/  FSEL R7, R9, -QNAN , P0 ;  /* 0xfff8000009077808 */ /* 0x000fce0000000000 */
.L_x_6:
[----:B------:R-:W-:Y:S05]  /*03c0*/  BSYNC.RECONVERGENT B0 ;  /* 0x0000000000007941 */ /* 0x000fea0003800200 */
.L_x_5:
[----:B------:R-:W-:Y:S01]  /*03d0*/  UMOV UR6, 0x66666666 ;  /* 0x6666666600067882 */ /* 0x000fe20000000000 */
[----:B------:R-:W-:Y:S01]  /*03e0*/  UMOV UR7, 0x3fd66666 ;  /* 0x3fd6666600077882 */ /* 0x000fe20000000000 */
[----:B------:R-:W-:Y:S01]  /*03f0*/  BSSY.RECONVERGENT B0, `(.L_x_8) ;  /* 0x000000d000007945 */ /* 0x000fe20003800200 */
[C---:B------:R-:W-:Y:S02]  /*0400*/  DADD R8, R4.reuse, UR6 ;  /* 0x0000000604087e29 */ /* 0x040fe40008000000 */
[----:B------:R-:W-:Y:S02]  /*0410*/  DSETP.NEU.AND P0, PT, R4, 1, PT ;  /* 0x3ff000000400742a */ /* 0x000fe40003f0d000 */
[----:B------:R-:W-:-:S06]  /*0420*/  DSETP.NEU.AND P1, PT, |R2|, +INF , PT ;  /* 0x7ff000000200742a */ /* 0x000fcc0003f2d200 */
        /* <DEDUP_REMOVED lines=9> */
.L_x_9:
[----:B------:R-:W-:Y:S05]  /*04c0*/  BSYNC.RECONVERGENT B0 ;  /* 0x0000000000007941 */ /* 0x000fea0003800200 */
.L_x_8:
[----:B------:R-:W-:Y:S01]  /*04d0*/  FSEL R18, R6, RZ, P0 ;  /* 0x000000ff06127208 */ /* 0x000fe20000000000 */
[----:B------:R-:W-:Y:S01]  /*04e0*/  BSSY.RECONVERGENT B0, `(.L_x_10) ;  /* 0x0000020000007945 */ /* 0x000fe20003800200 */
[----:B------:R-:W-:Y:S01]  /*04f0*/  FSEL R19, R7, 1.875, P0 ;  /* 0x3ff0000007137808 */ /* 0x000fe20000000000 */
[----:B------:R-:W-:Y:S01]  /*0500*/  @!P1 DMUL R16, RZ, R2 ;  /* 0x00000002ff109228 */ /* 0x000fe20000000000 */
[----:B------:R-:W-:-:S04]  /*0510*/  @!P1 IMAD.MOV.U32 R0, RZ, RZ, 0x1 ;  /* 0x00000001ff009424 */ /* 0x000fc800078e00ff */
[----:B------:R-:W-:-:S08]  /*0520*/  DMUL R36, R18, 5 ;  /* 0x4014000012247828 */ /* 0x000fd00000000000 */
[----:B------:R-:W-:Y:S01]  /*0530*/  DFMA R36, R2, 2, R36 ;  /* 0x400000000224782b */ /* 0x000fe20000000024 */
[----:B------:R-:W-:Y:S10]  /*0540*/  @!P1 BRA `(.L_x_11) ;  /* 0x0000000000649947 */ /* 0x000ff40003800000 */
[----:B------:R-:W-:Y:S01]  /*0550*/  UMOV UR6, 0x6dc9c883 ;  /* 0x6dc9c88300067882 */ /* 0x000fe20000000000 */
[----:B------:R-:W-:Y:S01]  /*0560*/  UMOV UR7, 0x3fe45f30 ;  /* 0x3fe45f3000077882 */ /* 0x000fe20000000000 */
[C---:B------:R-:W-:Y:S01]  /*0570*/  DSETP.GE.AND P0, PT, |R2|.reuse, 2.14748364800000000000e+09, PT ;  /* 0x41e000000200742a */ /* 0x040fe20003f06200 */
[----:B------:R-:W-:Y:S01]  /*0580*/  BSSY.RECONVERGENT B1, `(.L_x_12) ;  /* 0x0000014000017945 */ /* 0x000fe20003800200 */
[----:B------:R-:W-:Y:S01]  /*0590*/  DMUL R4, R2, UR6 ;  /* 0x0000000602047c28 */ /* 0x000fe20008000000 */
[----:B------:R-:W-:Y:S01]  /*05a0*/  UMOV UR6, 0x54442d18 ;  /* 0x54442d1800067882 */ /* 0x000fe20000000000 */
[----:B------:R-:W-:-:S04]  /*05b0*/  UMOV UR7, 0x3ff921fb ;  /* 0x3ff921fb00077882 */ /* 0x000fc80000000000 */
[----:B------:R-:W0:Y:S08]  /*05c0*/  F2I.F64 R0, R4 ;  /* 0x0000000400007311 */ /* 0x000e300000301100 */
[----:B0-----:R-:W0:Y:S02]  /*05d0*/  I2F.F64 R16, R0 ;  /* 0x0000000000107312 */ /* 0x001e240000201c00 */
[----:B0-----:R-:W-:Y:S01]  /*05e0*/  DFMA R6, R16, -UR6, R2 ;  /* 0x8000000610067c2b */ /* 0x001fe20008000002 */
[----:B------:R-:W-:Y:S01]  /*05f0*/  UMOV UR6, 0x33145c00 ;  /* 0x33145c0000067882 */ /* 0x000fe20000000000 */
[----:B------:R-:W-:-:S06]  /*0600*/  UMOV UR7, 0x3c91a626 ;  /* 0x3c91a62600077882 */ /* 0x000fcc0000000000 */
[----:B------:R-:W-:Y:S01]  /*0610*/  DFMA R6, R16, -UR6, R6 ;  /* 0x8000000610067c2b */ /* 0x000fe20008000006 */
[----:B------:R-:W-:Y:S01]  /*0620*/  UMOV UR6, 0x252049c0 ;  /* 0x252049c000067882 */ /* 0x000fe20000000000 */
[----:B------:R-:W-:-:S06]  /*0630*/  UMOV UR7, 0x397b839a ;  /* 0x397b839a00077882 */ /* 0x000fcc0000000000 */
[----:B------:R-:W-:Y:S01]  /*0640*/  DFMA R16, R16, -UR6, R6 ;  /* 0x8000000610107c2b */ /* 0x000fe20008000006 */
[----:B------:R-:W-:Y:S10]  /*0650*/  @!P0 BRA `(.L_x_13) ;  /* 0x0000000000188947 */ /* 0x000ff40003800000 */
[----:B------:R-:W-:Y:S01]  /*0660*/  IMAD.MOV.U32 R24, RZ, RZ, R2 ;  /* 0x000000ffff187224 */ /* 0x000fe200078e0002 */
[----:B------:R-:W-:Y:S01]  /*0670*/  MOV R6, 0x6a0 ;  /* 0x000006a000067802 */ /* 0x000fe20000000f00 */
[----:B------:R-:W-:-:S07]  /*0680*/  IMAD.MOV.U32 R7, RZ, RZ, R3 ;  /* 0x000000ffff077224 */ /* 0x000fce00078e0003 */
[----:B------:R-:W-:Y:S05]  /*0690*/  CALL.REL.NOINC `($_Z8MyKernelPdS_$__internal_trig_reduction_slowpathd) ;  /* 0x0000008c00dc7944 */ /* 0x000fea0003c00000 */
[----:B------:R-:W-:Y:S02]  /*06a0*/  IMAD.MOV.U32 R16, RZ, RZ, R24 ;  /* 0x000000ffff107224 */ /* 0x000fe400078e0018 */
[----:B------:R-:W-:-:S07]  /*06b0*/  IMAD.MOV.U32 R17, RZ, RZ, R25 ;  /* 0x000000ffff117224 */ /* 0x000fce00078e0019 */
.L_x_13:
[----:B------:R-:W-:Y:S05]  /*06c0*/  BSYNC.RECONVERGENT B1 ;  /* 0x0000000000017941 */ /* 0x000fea0003800200 */
.L_x_12:
[----:B------:R-:W-:-:S07]  /*06d0*/  VIADD R0, R0, 0x1 ;  /* 0x0000000100007836 */ /* 0x000fce0000000000 */
.L_x_11:
[----:B------:R-:W-:Y:S05]  /*06e0*/  BSYNC.RECONVERGENT B0 ;  /* 0x0000000000007941 */ /* 0x000fea0003800200 */
.L_x_10:
[----:B------:R-:W0:Y:S01]  /*06f0*/  LDCU.64 UR6, c[0x4][0x8] ;  /* 0x01000100ff0677ac */ /* 0x000e220008000a00 */
[----:B------:R-:W-:-:S05]  /*0700*/  IMAD.SHL.U32 R4, R0, 0x40, RZ ;  /* 0x0000004000047824 */ /* 0x000fca00078e00ff */
[----:B------:R-:W-:-:S04]  /*0710*/  LOP3.LUT R4, R4, 0x40, RZ, 0xc0, !PT ;  /* 0x0000004004047812 */ /* 0x000fc800078ec0ff */
[----:B0-----:R-:W-:-:S05]  /*0720*/  IADD3 R22, P0, PT, R4, UR6, RZ ;  /* 0x0000000604167c10 */ /* 0x001fca000ff1e0ff */
[----:B------:R-:W-:-:S05]  /*0730*/  IMAD.X R23, RZ, RZ, UR7, P0 ;  /* 0x00000007ff177e24 */ /* 0x000fca00080e06ff */
[----:B------:R-:W2:Y:S04]  /*0740*/  LDG.E.128.CONSTANT R4, desc[UR4][R22.64] ;  /* 0x0000000416047981 */ /* 0x000ea8000c1e9d00 */
[----:B------:R-:W3:Y:S04]  /*0750*/  LDG.E.128.CONSTANT R8, desc[UR4][R22.64+0x10] ;  /* 0x0000100416087981 */ /* 0x000ee8000c1e9d00 */
[----:B------:R-:W4:Y:S01]  /*0760*/  LDG.E.128.CONSTANT R12, desc[UR4][R22.64+0x20] ;  /* 0x00002004160c7981 */ /* 0x000f22000c1e9d00 */
[----:B------:R-:W-:Y:S01]  /*0770*/  LOP3.LUT R20, R0, 0x1, RZ, 0xc0, !PT ;  /* 0x0000000100147812 */ /* 0x000fe200078ec0ff */
[----:B------:R-:W-:Y:S01]  /*0780*/  IMAD.MOV.U32 R24, RZ, RZ, 0x20fd8164 ;  /* 0x20fd8164ff187424 */ /* 0x000fe200078e00ff */
[----:B------:R-:W-:Y:S01]  /*0790*/  FSETP.GEU.AND P1, PT, |R3|, 6.5827683646048100446e-37, PT ;  /* 0x036000000300780b */ /* 0x000fe20003f2e200 */
[----:B------:R-:W-:Y:S01]  /*07a0*/  IMAD.MOV.U32 R25, RZ, RZ, 0x3da8ff83 ;  /* 0x3da8ff83ff197424 */ /* 0x000fe200078e00ff */
[----:B------:R-:W-:Y:S01]  /*07b0*/  ISETP.NE.U32.AND P0, PT, R20, 0x1, PT ;  /* 0x000000011400780c */ /* 0x000fe20003f05070 */
[----:B------:R-:W-:Y:S01]  /*07c0*/  DMUL R20, R16, R16 ;  /* 0x0000001010147228 */ /* 0x000fe20000000000 */
[----:B------:R-:W-:Y:S02]  /*07d0*/  BSSY.RECONVERGENT B1, `(.L_x_14) ;  /* 0x000002a000017945 */ /* 0x000fe40003800200 */
[----:B------:R-:W-:-:S02]  /*07e0*/  FSEL R24, R24, -8.06006814911005101289e+34, !P0 ;  /* 0xf9785eba18187808 */ /* 0x000fc40004000000 */
[----:B------:R-:W-:-:S06]  /*07f0*/  FSEL R25, -R25, 0.11223486810922622681, !P0 ;  /* 0x3de5db6519197808 */ /* 0x000fcc0004000100 */
[----:B--2---:R-:W-:Y:S01]  /*0800*/  DFMA R4, R20, R24, R4 ;  /* 0x000000181404722b */ /* 0x004fe20000000004 */
[----:B------:R-:W0:Y:S01]  /*0810*/  MUFU.RCP64H R25, R19 ;  /* 0x0000001300197308 */ /* 0x000e220000001800 */
[----:B------:R-:W-:-:S06]  /*0820*/  IMAD.MOV.U32 R24, RZ, RZ, 0x1 ;  /* 0x00000001ff187424 */ /* 0x000fcc00078e00ff */
[----:B------:R-:W-:-:S08]  /*0830*/  DFMA R4, R20, R4, R6 ;  /* 0x000000041404722b */ /* 0x000fd00000000006 */
[----:B---3--:R-:W-:Y:S02]  /*0840*/  DFMA R4, R20, R4, R8 ;  /* 0x000000041404722b */ /* 0x008fe40000000008 */
[----:B0-----:R-:W-:-:S06]  /*0850*/  DFMA R6, -R18, R24, 1 ;  /* 0x3ff000001206742b */ /* 0x001fcc0000000118 */
[----:B------:R-:W-:Y:S02]  /*0860*/  DFMA R4, R20, R4, R10 ;  /* 0x000000041404722b */ /* 0x000fe4000000000a */
[----:B------:R-:W-:-:S06]  /*0870*/  DFMA R6, R6, R6, R6 ;  /* 0x000000060606722b */ /* 0x000fcc0000000006 */
[----:B----4-:R-:W-:Y:S02]  /*0880*/  DFMA R4, R20, R4, R12 ;  /* 0x000000041404722b */ /* 0x010fe4000000000c */
[----:B------:R-:W-:-:S06]  /*0890*/  DFMA R6, R24, R6, R24 ;  /* 0x000000061806722b */ /* 0x000fcc0000000018 */
[----:B------:R-:W-:Y:S02]  /*08a0*/  DFMA R4, R20, R4, R14 ;  /* 0x000000041404722b */ /* 0x000fe4000000000e */
[----:B------:R-:W-:Y:S02]  /*08b0*/  DMUL R14, R2, R18 ;  /* 0x00000012020e7228 */ /* 0x000fe40000000000 */
[----:B------:R-:W-:-:S04]  /*08c0*/  DFMA R8, -R18, R6, 1 ;  /* 0x3ff000001208742b */ /* 0x000fc80000000106 */
[----:B------:R-:W-:Y:S02]  /*08d0*/  DFMA R16, R4, R16, R16 ;  /* 0x000000100410722b */ /* 0x000fe40000000010 */
[----:B------:R-:W-:Y:S02]  /*08e0*/  DFMA R4, R20, R4, 1 ;  /* 0x3ff000001404742b */ /* 0x000fe40000000004 */
[----:B------:R-:W-:-:S08]  /*08f0*/  DFMA R8, R6, R8, R6 ;  /* 0x000000080608722b */ /* 0x000fd00000000006 */
[----:B------:R-:W-:Y:S01]  /*0900*/  FSEL R12, R4, R16, !P0 ;  /* 0x00000010040c7208 */ /* 0x000fe20004000000 */
[----:B------:R-:W-:Y:S01]  /*0910*/  DMUL R6, R2, R8 ;  /* 0x0000000802067228 */ /* 0x000fe20000000000 */
[----:B------:R-:W-:Y:S02]  /*0920*/  FSEL R13, R5, R17, !P0 ;  /* 0x00000011050d7208 */ /* 0x000fe40004000000 */
[----:B------:R-:W-:-:S04]  /*0930*/  LOP3.LUT P0, RZ, R0, 0x2, RZ, 0xc0, !PT ;  /* 0x0000000200ff7812 */ /* 0x000fc8000780c0ff */
[----:B------:R-:W-:Y:S02]  /*0940*/  DADD R4, RZ, -R12 ;  /* 0x00000000ff047229 */ /* 0x000fe4000000080c */
[----:B------:R-:W-:-:S08]  /*0950*/  DFMA R10, -R18, R6, R2 ;  /* 0x00000006120a722b */ /* 0x000fd00000000102 */
[----:B------:R-:W-:Y:S02]  /*0960*/  FSEL R34, R12, R4, !P0 ;  /* 0x000000040c227208 */ /* 0x000fe40004000000 */
[----:B------:R-:W-:Y:S01]  /*0970*/  FSEL R35, R13, R5, !P0 ;  /* 0x000000050d237208 */ /* 0x000fe20004000000 */
[----:B------:R-:W-:-:S05]  /*0980*/  DFMA R4, R8, R10, R6 ;  /* 0x0000000a0804722b */ /* 0x000fca0000000006 */
[----:B------:R-:W-:-:S05]  /*0990*/  DADD R34, R18, R34 ;  /* 0x0000000012227229 */ /* 0x000fca0000000022 */
[----:B------:R-:W-:-:S03]  /*09a0*/  FFMA R0, RZ, R19, R5 ;  /* 0x00000013ff007223 */ /* 0x000fc60000000005 */
[----:B------:R-:W-:Y:S02]  /*09b0*/  DADD R12, R36, R34 ;  /* 0x00000000240c7229 */ /* 0x000fe40000000022 */
[----:B------:R-:W-:-:S06]  /*09c0*/  FSETP.GT.AND P0, PT, |R0|, 1.469367938527859385e-39, PT ;  /* 0x001000000000780b */ /* 0x000fcc0003f04200 */
[----:B------:R-:W-:-:S07]  /*09d0*/  DADD R10, R12, R14 ;  /* 0x000000000c0a7229 */ /* 0x000fce000000000e */
[----:B------:R-:W-:Y:S05]  /*09e0*/  @P0 BRA P1, `(.L_x_15) ;  /* 0x0000000000200947 */ /* 0x000fea0000800000 */
[----:B------:R-:W-:Y:S01]  /*09f0*/  IMAD.MOV.U32 R28, RZ, RZ, R2 ;  /* 0x000000ffff1c7224 */ /* 0x000fe200078e0002 */
[----:B------:R-:W-:Y:S01]  /*0a00*/  MOV R6, 0xa50 ;  /* 0x00000a5000067802 */ /* 0x000fe20000000f00 */
[----:B------:R-:W-:Y:S02]  /*0a10*/  IMAD.MOV.U32 R9, RZ, RZ, R3 ;  /* 0x000000ffff097224 */ /* 0x000fe400078e0003 */
[----:B------:R-:W-:Y:S02]  /*0a20*/  IMAD.MOV.U32 R7, RZ, RZ, R18 ;  /* 0x000000ffff077224 */ /* 0x000fe400078e0012 */
[----:B------:R-:W-:-:S07]  /*0a30*/  IMAD.MOV.U32 R8, RZ, RZ, R19 ;  /* 0x000000ffff087224 */ /* 0x000fce00078e0013 */
[----:B------:R-:W-:Y:S05]  /*0a40*/  CALL.REL.NOINC `($__internal_0_$__cuda_sm20_div_rn_f64_full) ;  /* 0x0000005c00947944 */ /* 0x000fea0003c00000 */
[----:B------:R-:W-:Y:S02]  /*0a50*/  IMAD.MOV.U32 R4, RZ, RZ, R8 ;  /* 0x000000ffff047224 */ /* 0x000fe400078e0008 */
[----:B------:R-:W-:-:S07]  /*0a60*/  IMAD.MOV.U32 R5, RZ, RZ, R7 ;  /* 0x000000ffff057224 */ /* 0x000fce00078e0007 */
.L_x_15:
[----:B------:R-:W-:Y:S05]  /*0a70*/  BSYNC.RECONVERGENT B1 ;  /* 0x0000000000017941 */ /* 0x000fea0003800200 */
.L_x_14:
[----:B------:R-:W0:Y:S01]  /*0a80*/  MUFU.RCP64H R3, R37 ;  /* 0x0000002500037308 */ /* 0x000e220000001800 */
[----:B------:R-:W-:Y:S01]  /*0a90*/  IMAD.MOV.U32 R2, RZ, RZ, 0x1 ;  /* 0x00000001ff027424 */ /* 0x000fe200078e00ff */
[----:B------:R-:W-:Y:S01]  /*0aa0*/  FSETP.GEU.AND P1, PT, |R19|, 6.5827683646048100446e-37, PT ;  /* 0x036000001300780b */ /* 0x000fe20003f2e200 */
[----:B------:R-:W-:Y:S01]  /*0ab0*/  BSSY.RECONVERGENT B1, `(.L_x_16) ;  /* 0x0000015000017945 */ /* 0x000fe20003800200 */
[----:B------:R-:W-:-:S03]  /*0ac0*/  DADD R16, R10, R4 ;  /* 0x000000000a107229 */ /* 0x000fc60000000004 */
[----:B0-----:R-:W-:-:S08]  /*0ad0*/  DFMA R6, -R36, R2, 1 ;  /* 0x3ff000002406742b */ /* 0x001fd00000000102 */
[----:B------:R-:W-:-:S08]  /*0ae0*/  DFMA R6, R6, R6, R6 ;  /* 0x000000060606722b */ /* 0x000fd00000000006 */
[----:B------:R-:W-:-:S08]  /*0af0*/  DFMA R6, R2, R6, R2 ;  /* 0x000000060206722b */ /* 0x000fd00000000002 */
[----:B------:R-:W-:-:S08]  /*0b00*/  DFMA R2, -R36, R6, 1 ;  /* 0x3ff000002402742b */ /* 0x000fd00000000106 */
[----:B------:R-:W-:-:S08]  /*0b10*/  DFMA R2, R6, R2, R6 ;  /* 0x000000020602722b */ /* 0x000fd00000000006 */
[----:B------:R-:W-:-:S08]  /*0b20*/  DMUL R6, R18, R2 ;  /* 0x0000000212067228 */ /* 0x000fd00000000000 */
[----:B------:R-:W-:-:S08]  /*0b30*/  DFMA R8, -R36, R6, R18 ;  /* 0x000000062408722b */ /* 0x000fd00000000112 */
[----:B------:R-:W-:-:S10]  /*0b40*/  DFMA R2, R2, R8, R6 ;  /* 0x000000080202722b */ /* 0x000fd40000000006 */
[----:B------:R-:W-:-:S05]  /*0b50*/  FFMA R0, RZ, R37, R3 ;  /* 0x00000025ff007223 */ /* 0x000fca0000000003 */
[----:B------:R-:W-:-:S13]  /*0b60*/  FSETP.GT.AND P0, PT, |R0|, 1.469367938527859385e-39, PT ;  /* 0x001000000000780b */ /* 0x000fda0003f04200 */
[----:B------:R-:W-:Y:S05]  /*0b70*/  @P0 BRA P1, `(.L_x_17) ;  /* 0x0000000000200947 */ /* 0x000fea0000800000 */
[----:B------:R-:W-:Y:S01]  /*0b80*/  IMAD.MOV.U32 R28, RZ, RZ, R18 ;  /* 0x000000ffff1c7224 */ /* 0x000fe200078e0012 */
[----:B------:R-:W-:Y:S01]  /*0b90*/  MOV R6, 0xbe0 ;  /* 0x00000be000067802 */ /* 0x000fe20000000f00 */
[----:B------:R-:W-:Y:S02]  /*0ba0*/  IMAD.MOV.U32 R9, RZ, RZ, R19 ;  /* 0x000000ffff097224 */ /* 0x000fe400078e0013 */
[----:B------:R-:W-:Y:S02]  /*0bb0*/  IMAD.MOV.U32 R7, RZ, RZ, R36 ;  /* 0x000000ffff077224 */ /* 0x000fe400078e0024 */
[----:B------:R-:W-:-:S07]  /*0bc0*/  IMAD.MOV.U32 R8, RZ, RZ, R37 ;  /* 0x000000ffff087224 */ /* 0x000fce00078e0025 */
[----:B------:R-:W-:Y:S05]  /*0bd0*/  CALL.REL.NOINC `($__internal_0_$__cuda_sm20_div_rn_f64_full) ;  /* 0x0000005c00307944 */ /* 0x000fea0003c00000 */
[----:B------:R-:W-:Y:S01]  /*0be0*/  IMAD.MOV.U32 R2, RZ, RZ, R8 ;  /* 0x000000ffff027224 */ /* 0x000fe200078e0008 */
[----:B------:R-:W-:-:S07]  /*0bf0*/  MOV R3, R7 ;  /* 0x0000000700037202 */ /* 0x000fce0000000f00 */
.L_x_17:
[----:B------:R-:W-:Y:S05]  /*0c00*/  BSYNC.RECONVERGENT B1 ;  /* 0x0000000000017941 */ /* 0x000fea0003800200 */
.L_x_16:
[----:B------:R-:W-:Y:S01]  /*0c10*/  DADD R18, R16, R2 ;  /* 0x0000000010127229 */ /* 0x000fe20000000002 */
[----:B------:R-:W-:Y:S07]  /*0c20*/  BSSY.RECONVERGENT B0, `(.L_x_18) ;  /* 0x000001e000007945 */ /* 0x000fee0003800200 */
[----:B------:R-:W-:-:S14]  /*0c30*/  DSETP.NEU.AND P0, PT, |R18|, +INF , PT ;  /* 0x7ff000001200742a */ /* 0x000fdc0003f0d200 */
[----:B------:R-:W-:Y:S01]  /*0c40*/  @!P0 DMUL R6, RZ, R18 ;  /* 0x00000012ff068228 */ /* 0x000fe20000000000 */
[----:B------:R-:W-:Y:S01]  /*0c50*/  @!P0 IMAD.MOV.U32 R0, RZ, RZ, 0x1 ;  /* 0x00000001ff008424 */ /* 0x000fe200078e00ff */
[----:B------:R-:W-:Y:S09]  /*0c60*/  @!P0 BRA `(.L_x_19) ;  /* 0x0000000000648947 */ /* 0x000ff20003800000 */
        /* <DEDUP_REMOVED lines=23> */
.L_x_21:
[----:B------:R-:W-:Y:S05]  /*0de0*/  BSYNC.RECONVERGENT B1 ;  /* 0x0000000000017941 */ /* 0x000fea0003800200 */
.L_x_20:
[----:B------:R-:W-:-:S07]  /*0df0*/  VIADD R0, R0, 0x1 ;  /* 0x0000000100007836 */ /* 0x000fce0000000000 */
.L_x_19:
[----:B------:R-:W-:Y:S05]  /*0e00*/  BSYNC.RECONVERGENT B0 ;  /* 0x0000000000007941 */ /* 0x000fea0003800200 */
.L_x_18:
        /* <DEDUP_REMOVED lines=10> */
[----:B------:R-:W-:Y:S01]  /*0eb0*/  BSSY.RECONVERGENT B1, `(.L_x_22) ;  /* 0x000008b000017945 */ /* 0x000fe20003800200 */
[----:B------:R-:W-:Y:S01]  /*0ec0*/  IMAD.MOV.U32 R31, RZ, RZ, 0x3da8ff83 ;  /* 0x3da8ff83ff1f7424 */ /* 0x000fe200078e00ff */
[----:B------:R-:W-:Y:S01]  /*0ed0*/  ISETP.NE.U32.AND P0, PT, R8, 0x1, PT ;  /* 0x000000010800780c */ /* 0x000fe20003f05070 */
[----:B------:R-:W-:-:S03]  /*0ee0*/  DMUL R8, R6, R6 ;  /* 0x0000000606087228 */ /* 0x000fc60000000000 */
[----:B------:R-:W-:Y:S02]  /*0ef0*/  FSEL R30, R30, -8.06006814911005101289e+34, !P0 ;  /* 0xf9785eba1e1e7808 */ /* 0x000fe40004000000 */
[----:B------:R-:W-:-:S06]  /*0f00*/  FSEL R31, -R31, 0.11223486810922622681, !P0 ;  /* 0x3de5db651f1f7808 */ /* 0x000fcc0004000100 */
[----:B--2---:R-:W-:-:S08]  /*0f10*/  DFMA R16, R8, R30, R16 ;  /* 0x0000001e0810722b */ /* 0x004fd00000000010 */
[----:B------:R-:W-:-:S08]  /*0f20*/  DFMA R16, R8, R16, R18 ;  /* 0x000000100810722b */ /* 0x000fd00000000012 */
[----:B---3--:R-:W-:-:S08]  /*0f30*/  DFMA R16, R8, R16, R20 ;  /* 0x000000100810722b */ /* 0x008fd00000000014 */
[----:B------:R-:W-:-:S08]  /*0f40*/  DFMA R16, R8, R16, R22 ;  /* 0x000000100810722b */ /* 0x000fd00000000016 */
[----:B----4-:R-:W-:-:S08]  /*0f50*/  DFMA R16, R8, R16, R24 ;  /* 0x000000100810722b */ /* 0x010fd00000000018 */
[----:B------:R-:W-:-:S08]  /*0f60*/  DFMA R16, R8, R16, R26 ;  /* 0x000000100810722b */ /* 0x000fd0000000001a */
[----:B------:R-:W-:Y:S02]  /*0f70*/  DFMA R6, R16, R6, R6 ;  /* 0x000000061006722b */ /* 0x000fe40000000006 */
[----:B------:R-:W-:-:S10]  /*0f80*/  DFMA R8, R8, R16, 1 ;  /* 0x3ff000000808742b */ /* 0x000fd40000000010 */
[----:B------:R-:W-:Y:S02]  /*0f90*/  FSEL R6, R8, R6, !P0 ;  /* 0x0000000608067208 */ /* 0x000fe40004000000 */
[----:B------:R-:W-:Y:S02]  /*0fa0*/  FSEL R7, R9, R7, !P0 ;  /* 0x0000000709077208 */ /* 0x000fe40004000000 */
[----:B------:R-:W-:-:S04]  /*0fb0*/  LOP3.LUT P0, RZ, R0, 0x2, RZ, 0xc0, !PT ;  /* 0x0000000200ff7812 */ /* 0x000fc8000780c0ff */
[----:B------:R-:W-:-:S10]  /*0fc0*/  DADD R16, RZ, -R6 ;  /* 0x00000000ff107229 */ /* 0x000fd40000000806 */
[----:B------:R-:W-:Y:S02]  /*0fd0*/  FSEL R32, R7, R17, !P0 ;  /* 0x0000001107207208 */ /* 0x000fe40004000000 */
[----:B------:R-:W-:Y:S02]  /*0fe0*/  FSEL R16, R6, R16, !P0 ;  /* 0x0000001006107208 */ /* 0x000fe40004000000 */
[----:B------:R-:W-:-:S03]  /*0ff0*/  LOP3.LUT R9, R32, 0x7fffffff, RZ, 0xc0, !PT ;  /* 0x7fffffff20097812 */ /* 0x000fc600078ec0ff */
[----:B------:R-:W-:Y:S01]  /*1000*/  IMAD.MOV.U32 R18, RZ, RZ, R16 ;  /* 0x000000ffff127224 */ /* 0x000fe200078e0010 */
[----:B------:R-:W-:Y:S01]  /*1010*/  ISETP.GT.U32.AND P1, PT, R9, 0x3fefffff, PT ;  /* 0x3fefffff0900780c */ /* 0x000fe20003f24070 */
[----:B------:R-:W-:-:S12]  /*1020*/  IMAD.MOV.U32 R19, RZ, RZ, R9 ;  /* 0x000000ffff137224 */ /* 0x000fd800078e0009 */
[----:B------:R-:W-:Y:S05]  /*1030*/  @P1 BRA `(.L_x_23) ;  /* 0x0000000000601947 */ /* 0x000fea0003800000 */
[----:B------:R-:W-:Y:S01]  /*1040*/  DMUL R6, R18, R18 ;  /* 0x0000001212067228 */ /* 0x000fe20000000000 */
[----:B------:R-:W-:Y:S01]  /*1050*/  IMAD.MOV.U32 R8, RZ, RZ, 0x61d87def ;  /* 0x61d87defff087424 */ /* 0x000fe200078e00ff */
[----:B------:R-:W-:Y:S01]  /*1060*/  UMOV UR6, 0xab274c53 ;  /* 0xab274c5300067882 */ /* 0x000fe20000000000 */
[----:B------:R-:W-:Y:S01]  /*1070*/  IMAD.MOV.U32 R9, RZ, RZ, 0x3de611a5 ;  /* 0x3de611a5ff097424 */ /* 0x000fe200078e00ff */
[----:B------:R-:W-:-:S05]  /*1080*/  UMOV UR7, 0x3d6b4c75 ;  /* 0x3d6b4c7500077882 */ /* 0x000fca0000000000 */
[----:B------:R-:W-:Y:S01]  /*1090*/  DFMA R8, R6, UR6, R8 ;  /* 0x0000000606087c2b */ /* 0x000fe20008000008 */
[----:B------:R-:W-:Y:S01]  /*10a0*/  UMOV UR6, 0x71b18f5c ;  /* 0x71b18f5c00067882 */ /* 0x000fe20000000000 */
[----:B------:R-:W-:-:S06]  /*10b0*/  UMOV UR7, 0x3e5ae646 ;  /* 0x3e5ae64600077882 */ /* 0x000fcc0000000000 */
[----:B------:R-:W-:Y:S01]  /*10c0*/  DFMA R8, R6, R8, UR6 ;  /* 0x0000000606087e2b */ /* 0x000fe20008000008 */
        /* <DEDUP_REMOVED lines=11> */
[----:B------:R-:W-:-:S08]  /*1180*/  DFMA R8, R6, R8, UR6 ;  /* 0x0000000606087e2b */ /* 0x000fd00008000008 */
[----:B------:R-:W-:-:S08]  /*1190*/  DMUL R8, R6, R8 ;  /* 0x0000000806087228 */ /* 0x000fd00000000000 */
[----:B------:R-:W-:Y:S01]  /*11a0*/  DFMA R18, R18, R8, R18 ;  /* 0x000000081212722b */ /* 0x000fe20000000012 */
[----:B------:R-:W-:Y:S10]  /*11b0*/  BRA `(.L_x_24) ;  /* 0x0000000400687947 */ /* 0x000ff40003800000 */
.L_x_23:
[----:B------:R-:W-:Y:S01]  /*11c0*/  IMAD.MOV.U32 R6, RZ, RZ, 0x652b82fe ;  /* 0x652b82feff067424 */ /* 0x000fe200078e00ff */
[----:B------:R-:W-:Y:S01]  /*11d0*/  UMOV UR6, 0xfefa39ef ;  /* 0xfefa39ef00067882 */ /* 0x000fe20000000000 */
[----:B------:R-:W-:Y:S01]  /*11e0*/  IMAD.MOV.U32 R7, RZ, RZ, 0x3ff71547 ;  /* 0x3ff71547ff077424 */ /* 0x000fe200078e00ff */
[----:B------:R-:W-:Y:S01]  /*11f0*/  UMOV UR7, 0x3fe62e42 ;  /* 0x3fe62e4200077882 */ /* 0x000fe20000000000 */
[----:B------:R-:W-:Y:S01]  /*1200*/  IMAD.SHL.U32 R0, R9, 0x2, RZ ;  /* 0x0000000209007824 */ /* 0x000fe200078e00ff */
[----:B------:R-:W-:Y:S01]  /*1210*/  BSSY.RECONVERGENT B2, `(.L_x_25) ;  /* 0x000004e000027945 */ /* 0x000fe20003800200 */
[----:B------:R-:W-:Y:S02]  /*1220*/  IMAD.MOV.U32 R24, RZ, RZ, -0x7142ec33 ;  /* 0x8ebd13cdff187424 */ /* 0x000fe400078e00ff */
[----:B------:R-:W-:Y:S01]  /*1230*/  DFMA R6, R18, R6, 6.75539944105574400000e+15 ;  /* 0x433800001206742b */ /* 0x000fe20000000006 */
[C---:B------:R-:W-:Y:S01]  /*1240*/  ISETP.GE.U32.AND P0, PT, R0.reuse, 0x7fb3e647, PT ;  /* 0x7fb3e6470000780c */ /* 0x040fe20003f06070 */
[----:B------:R-:W-:Y:S01]  /*1250*/  IMAD.MOV.U32 R25, RZ, RZ, 0x3e5af86d ;  /* 0x3e5af86dff197424 */ /* 0x000fe200078e00ff */
[----:B------:R-:W-:-:S05]  /*1260*/  ISETP.NE.AND P1, PT, R0, RZ, PT ;  /* 0x000000ff0000720c */ /* 0x000fca0003f25270 */
[----:B------:R-:W-:Y:S02]  /*1270*/  DADD R20, R6, -6.75539944105574400000e+15 ;  /* 0xc338000006147429 */ /* 0x000fe40000000000 */
[----:B------:R-:W-:-:S05]  /*1280*/  VIADD R6, R6, 0xffffffff ;  /* 0xffffffff06067836 */ /* 0x000fca0000000000 */
[----:B------:R-:W-:Y:S01]  /*1290*/  SEL R6, R6, RZ, P0 ;  /* 0x000000ff06067207 */ /* 0x000fe20000000000 */
[----:B------:R-:W-:Y:S01]  /*12a0*/  DFMA R22, R20, -UR6, R18 ;  /* 0x8000000614167c2b */ /* 0x000fe20008000012 */
[----:B------:R-:W-:Y:S01]  /*12b0*/  UMOV UR6, 0x3b39803f ;  /* 0x3b39803f00067882 */ /* 0x000fe20000000000 */
[----:B------:R-:W-:-:S06]  /*12c0*/  UMOV UR7, 0x3c7abc9e ;  /* 0x3c7abc9e00077882 */ /* 0x000fcc0000000000 */
[----:B------:R-:W-:Y:S01]  /*12d0*/  DFMA R22, R20, -UR6, R22 ;  /* 0x8000000614167c2b */ /* 0x000fe20008000016 */
[----:B------:R-:W-:Y:S01]  /*12e0*/  UMOV UR6, 0x6acd15b6 ;  /* 0x6acd15b600067882 */ /* 0x000fe20000000000 */
[----:B------:R-:W-:-:S08]  /*12f0*/  UMOV UR7, 0x3e21f407 ;  /* 0x3e21f40700077882 */ /* 0x000fd00000000000 */
[----:B------:R-:W-:Y:S02]  /*1300*/  FSEL R20, R16, R22, !P0 ;  /* 0x0000001610147208 */ /* 0x000fe40004000000 */
[----:B------:R-:W-:Y:S02]  /*1310*/  FSEL R21, R9, R23, !P0 ;  /* 0x0000001709157208 */ /* 0x000fe40004000000 */
[C---:B------:R-:W-:Y:S02]  /*1320*/  ISETP.NE.AND P0, PT, R6.reuse, 0x400, PT ;  /* 0x000004000600780c */ /* 0x040fe40003f05270 */
[----:B------:R-:W-:Y:S02]  /*1330*/  LEA R6, R6, 0x3ff00000, 0x14 ;  /* 0x3ff0000006067811 */ /* 0x000fe400078ea0ff */
[----:B------:R-:W-:Y:S01]  /*1340*/  DFMA R22, R20, UR6, R24 ;  /* 0x0000000614167c2b */ /* 0x000fe20008000018 */
[----:B------:R-:W-:Y:S01]  /*1350*/  UMOV UR6, 0x92ba033d ;  /* 0x92ba033d00067882 */ /* 0x000fe20000000000 */
[----:B------:R-:W-:Y:S01]  /*1360*/  UMOV UR7, 0x3e927e50 ;  /* 0x3e927e5000077882 */ /* 0x000fe20000000000 */
[----:B------:R-:W-:Y:S01]  /*1370*/  SEL R7, R6, 0x7fe00000, P0 ;  /* 0x7fe0000006077807 */ /* 0x000fe20000000000 */
[----:B------:R-:W-:-:S04]  /*1380*/  IMAD.MOV.U32 R6, RZ, RZ, RZ ;  /* 0x000000ffff067224 */ /* 0x000fc800078e00ff */
[----:B------:R-:W-:Y:S01]  /*1390*/  DFMA R22, R20, R22, UR6 ;  /* 0x0000000614167e2b */ /* 0x000fe20008000016 */
[----:B------:R-:W-:Y:S01]  /*13a0*/  UMOV UR6, 0x6c5f9da1 ;  /* 0x6c5f9da100067882 */ /* 0x000fe20000000000 */
[----:B------:R-:W-:Y:S01]  /*13b0*/  UMOV UR7, 0x3ec71dde ;  /* 0x3ec71dde00077882 */ /* 0x000fe20000000000 */
[----:B------:R-:W-:-:S05]  /*13c0*/  DADD R24, R6, -0.5 ;  /* 0xbfe0000006187429 */ /* 0x000fca0000000000 */
        /* <DEDUP_REMOVED lines=19> */
[----:B------:R-:W-:-:S08]  /*1500*/  DFMA R22, R20, R22, 0.5 ;  /* 0x3fe000001416742b */ /* 0x000fd00000000016 */
[----:B------:R-:W-:-:S08]  /*1510*/  DMUL R22, R20, R22 ;  /* 0x0000001614167228 */ /* 0x000fd00000000000 */
[----:B------:R-:W-:Y:S01]  /*1520*/  DFMA R22, R20, R22, R20 ;  /* 0x000000161416722b */ /* 0x000fe20000000014 */
[----:B------:R-:W-:Y:S02]  /*1530*/  IMAD.MOV.U32 R20, RZ, RZ, 0x0 ;  /* 0x00000000ff147424 */ /* 0x000fe400078e00ff */
[----:B------:R-:W-:-:S05]  /*1540*/  IMAD.MOV.U32 R21, RZ, RZ, 0x3ff00000 ;  /* 0x3ff00000ff157424 */ /* 0x000fca00078e00ff */
[----:B------:R-:W-:-:S08]  /*1550*/  DFMA R22, R22, R6, R24 ;  /* 0x000000061616722b */ /* 0x000fd00000000018 */
[----:B------:R-:W-:-:S10]  /*1560*/  DADD R6, R22, R22 ;  /* 0x0000000016067229 */ /* 0x000fd40000000016 */
[----:B------:R-:W-:Y:S02]  /*1570*/  @P1 FSEL R9, R7, R23, !P0 ;  /* 0x0000001707091208 */ /* 0x000fe40004000000 */
[----:B------:R-:W-:Y:S01]  /*1580*/  @P1 FSEL R16, R6, R22, !P0 ;  /* 0x0000001606101208 */ /* 0x000fe20004000000 */
[----:B------:R-:W-:Y:S01]  /*1590*/  IMAD.MOV.U32 R6, RZ, RZ, 0x1 ;  /* 0x00000001ff067424 */ /* 0x000fe200078e00ff */
[----:B------:R-:W-:Y:S01]  /*15a0*/  FSETP.GEU.AND P1, PT, |R9|, 6.5827683646048100446e-37, PT ;  /* 0x036000000900780b */ /* 0x000fe20003f2e200 */
[----:B------:R-:W-:-:S06]  /*15b0*/  IMAD.MOV.U32 R17, RZ, RZ, R9 ;  /* 0x000000ffff117224 */ /* 0x000fcc00078e0009 */
[----:B------:R-:W-:-:S06]  /*15c0*/  DFMA R20, R16, 2, R20 ;  /* 0x400000001014782b */ /* 0x000fcc0000000014 */
[----:B------:R-:W0:Y:S02]  /*15d0*/  MUFU.RCP64H R7, R21 ;  /* 0x0000001500077308 */ /* 0x000e240000001800 */
        /* <DEDUP_REMOVED lines=14> */
[----:B------:R-:W-:-:S07]  /*16c0*/  IMAD.MOV.U32 R28, RZ, RZ, R16 ;  /* 0x000000ffff1c7224 */ /* 0x000fce00078e0010 */
[----:B------:R-:W-:Y:S05]  /*16d0*/  CALL.REL.NOINC `($__internal_0_$__cuda_sm20_div_rn_f64_full) ;  /* 0x0000005000707944 */ /* 0x000fea0003c00000 */
[----:B------:R-:W-:-:S07]  /*16e0*/  IMAD.MOV.U32 R6, RZ, RZ, R8 ;  /* 0x000000ffff067224 */ /* 0x000fce00078e0008 */
.L_x_26:
[----:B------:R-:W-:Y:S05]  /*16f0*/  BSYNC.RECONVERGENT B2 ;  /* 0x0000000000027941 */ /* 0x000fea0003800200 */
.L_x_25:
[----:B------:R-:W-:Y:S01]  /*1700*/  DADD R6, R16, R6 ;  /* 0x0000000010067229 */ /* 0x000fe20000000006 */
[----:B------:R-:W-:Y:S01]  /*1710*/  UMOV UR6, 0x8fb9f87e ;  /* 0x8fb9f87e00067882 */ /* 0x000fe20000000000 */
[----:B------:R-:W-:Y:S02]  /*1720*/  UMOV UR7, 0x408633ce ;  /* 0x408633ce00077882 */ /* 0x000fe40000000000 */
[----:B------:R-:W-:-:S06]  /*1730*/  DSETP.GE.AND P0, PT, R18, UR6, PT ;  /* 0x0000000612007e2a */ /* 0x000fcc000bf06000 */
[----:B------:R-:W-:Y:S02]  /*1740*/  FSEL R18, R6, RZ, !P0 ;  /* 0x000000ff06127208 */ /* 0x000fe40004000000 */
[----:B------:R-:W-:-:S07]  /*1750*/  FSEL R19, R7, +QNAN , !P0 ;  /* 0x7ff0000007137808 */ /* 0x000fce0004000000 */
.L_x_24:
[----:B------:R-:W-:Y:S05]  /*1760*/  BSYNC.RECONVERGENT B1 ;  /* 0x0000000000017941 */ /* 0x000fea0003800200 */
.L_x_22:
[----:B------:R-:W-:Y:S01]  /*1770*/  LOP3.LUT R33, R19, 0x80000000, R32, 0xb8, !PT ;  /* 0x8000000013217812 */ /* 0x000fe200078eb820 */
[----:B------:R-:W-:Y:S01]  /*1780*/  IMAD.MOV.U32 R32, RZ, RZ, R18 ;  /* 0x000000ffff207224 */ /* 0x000fe200078e0012 */
[----:B------:R-:W-:Y:S05]  /*1790*/  BSSY.RECONVERGENT B1, `(.L_x_27) ;  /* 0x00000b4000017945 */ /* 0x000fea0003800200 */
[----:B------:R-:W-:-:S14]  /*17a0*/  DSETP.NAN.AND P0, PT, R32, R32, PT ;  /* 0x000000202000722a */ /* 0x000fdc0003f08000 */
[----:B------:R-:W-:Y:S05]  /*17b0*/  @P0 BRA `(.L_x_28) ;  /* 0x0000000800c00947 */ /* 0x000fea0003800000 */
[----:B------:R-:W-:Y:S01]  /*17c0*/  DADD R18, -RZ, |R18| ;  /* 0x00000000ff127229 */ /* 0x000fe20000000512 */
[----:B------:R-:W-:Y:S01]  /*17d0*/  BSSY.RECONVERGENT B2, `(.L_x_29) ;  /* 0x0000005000027945 */ /* 0x000fe20003800200 */
[----:B------:R-:W-:-:S08]  /*17e0*/  MOV R0, 0x1820 ;  /* 0x0000182000007802 */ /* 0x000fd00000000f00 */
[----:B------:R-:W-:Y:S01]  /*17f0*/  IMAD.MOV.U32 R16, RZ, RZ, R18 ;  /* 0x000000ffff107224 */ /* 0x000fe200078e0012 */
[----:B------:R-:W-:-:S07]  /*1800*/  MOV R17, R19 ;  /* 0x0000001300117202 */ /* 0x000fce0000000f00 */
[----:B------:R-:W-:Y:S05]  /*1810*/  CALL.REL.NOINC `($_Z8MyKernelPdS_$__internal_lgamma_pos) ;  /* 0x00000060007c7944 */ /* 0x000fea0003c00000 */
[----:B------:R-:W-:Y:S05]  /*1820*/  BSYNC.RECONVERGENT B2 ;  /* 0x0000000000027941 */ /* 0x000fea0003800200 */
.L_x_29:
[----:B------:R-:W-:Y:S01]  /*1830*/  ISETP.GT.AND P0, PT, R33, -0x1, PT ;  /* 0xffffffff2100780c */ /* 0x000fe20003f04270 */
[----:B------:R-:W-:Y:S02]  /*1840*/  IMAD.MOV.U32 R20, RZ, RZ, R16 ;  /* 0x000000ffff147224 */ /* 0x000fe400078e0010 */
[----:B------:R-:W-:-:S10]  /*1850*/  IMAD.MOV.U32 R21, RZ, RZ, R17 ;  /* 0x000000ffff157224 */ /* 0x000fd400078e0011 */
[----:B------:R-:W-:Y:S05]  /*1860*/  @P0 BRA `(.L_x_30) ;  /* 0x0000000800980947 */ /* 0x000fea0003800000 */
[----:B------:R-:W0:Y:S01]  /*1870*/  FRND.F64.TRUNC R6, R18 ;  /* 0x0000001200067313 */ /* 0x000e22000030d800 */
[----:B------:R-:W-:Y:S02]  /*1880*/  IMAD.MOV.U32 R20, RZ, RZ, 0x0 ;  /* 0x00000000ff147424 */ /* 0x000fe400078e00ff */
[----:B------:R-:W-:Y:S01]  /*1890*/  IMAD.MOV.U32 R21, RZ, RZ, 0x7ff00000 ;  /* 0x7ff00000ff157424 */ /* 0x000fe200078e00ff */
[----:B0-----:R-:W-:-:S14]  /*18a0*/  DSETP.NEU.AND P0, PT, R18, R6, PT ;  /* 0x000000061200722a */ /* 0x001fdc0003f0d000 */
[----:B------:R-:W-:Y:S05]  /*18b0*/  @!P0 BRA `(.L_x_30) ;  /* 0x0000000800848947 */ /* 0x000fea0003800000 */
[----:B------:R-:W-:Y:S01]  /*18c0*/  ISETP.GE.AND P0, PT, R19, 0x3c000000, PT ;  /* 0x3c0000001300780c */ /* 0x000fe20003f06270 */
[----:B------:R-:W-:Y:S01]  /*18d0*/  BSSY.RECONVERGENT B2, `(.L_x_31) ;  /* 0x0000045000027945 */ /* 0x000fe20003800200 */
[----:B------:R-:W-:-:S11]  /*18e0*/  IMAD.MOV.U32 R0, RZ, RZ, R19 ;  /* 0x000000ffff007224 */ /* 0x000fd600078e0013 */
[----:B------:R-:W-:Y:S05]  /*18f0*/  @!P0 BRA `(.L_x_32) ;  /* 0x0000000400088947 */ /* 0x000fea0003800000 */
[----:B------:R-:W-:Y:S01]  /*1900*/  VIADD R9, R19, 0x100000 ;  /* 0x0010000013097836 */ /* 0x000fe20000000000 */
[----:B------:R-:W0:Y:S01]  /*1910*/  LDCU.64 UR6, c[0x4][0x8] ;  /* 0x01000100ff0677ac */ /* 0x000e220008000a00 */
[----:B------:R-:W-:-:S04]  /*1920*/  IMAD.MOV.U32 R8, RZ, RZ, R18 ;  /* 0x000000ffff087224 */ /* 0x000fc800078e0012 */
[----:B------:R-:W1:Y:S02]  /*1930*/  F2I.S64.F64 R38, R8 ;  /* 0x0000000800267311 */ /* 0x000e640000301900 */
[----:B-1----:R-:W-:-:S05]  /*1940*/  IMAD.SHL.U32 R40, R38, 0x40, RZ ;  /* 0x0000004026287824 */ /* 0x002fca00078e00ff */
[----:B------:R-:W-:-:S04]  /*1950*/  LOP3.LUT R40, R40, 0x40, RZ, 0xc0, !PT ;  /* 0x0000004028287812 */ /* 0x000fc800078ec0ff */
[----:B0-----:R-:W-:-:S05]  /*1960*/  IADD3 R40, P0, PT, R40, UR6, RZ ;  /* 0x0000000628287c10 */ /* 0x001fca000ff1e0ff */
[----:B------:R-:W-:-:S05]  /*1970*/  IMAD.X R41, RZ, RZ, UR7, P0 ;  /* 0x00000007ff297e24 */ /* 0x000fca00080e06ff */
[----:B------:R-:W2:Y:S04]  /*1980*/  LDG.E.128.CONSTANT R20, desc[UR4][R40.64] ;  /* 0x0000000428147981 */ /* 0x000ea8000c1e9d00 */
[----:B------:R-:W3:Y:S04]  /*1990*/  LDG.E.128.CONSTANT R24, desc[UR4][R40.64+0x10] ;  /* 0x0000100428187981 */ /* 0x000ee8000c1e9d00 */
[----:B------:R-:W4:Y:S01]  /*19a0*/  LDG.E.128.CONSTANT R28, desc[UR4][R40.64+0x20] ;  /* 0x00002004281c7981 */ /* 0x000f22000c1e9d00 */
[----:B------:R-:W0:Y:S01]  /*19b0*/  FRND.F64 R6, R8 ;  /* 0x0000000800067313 */ /* 0x000e220000301800 */
[----:B------:R-:W-:Y:S01]  /*19c0*/  UMOV UR6, 0x33145c07 ;  /* 0x33145c0700067882 */ /* 0x000fe20000000000 */
[----:B------:R-:W-:Y:S01]  /*19d0*/  UMOV UR7, 0x3ca1a626 ;  /* 0x3ca1a62600077882 */ /* 0x000fe20000000000 */
[----:B------:R-:W-:Y:S01]  /*19e0*/  LOP3.LUT R39, R38, 0x1, RZ, 0xc0, !PT ;  /* 0x0000000126277812 */ /* 0x000fe200078ec0ff */
[----:B------:R-:W-:Y:S03]  /*19f0*/  BSSY.RECONVERGENT B3, `(.L_x_32) ;  /* 0x0000032000037945 */ /* 0x000fe60003800200 */
[----:B------:R-:W-:-:S04]  /*1a00*/  ISETP.NE.U32.AND P0, PT, R39, 0x1, PT ;  /* 0x000000012700780c */ /* 0x000fc80003f05070 */
[----:B------:R-:W-:Y:S01]  /*1a10*/  ISETP.NE.U32.AND.EX P0, PT, RZ, RZ, PT, P0 ;  /* 0x000000ffff00720c */ /* 0x000fe20003f05100 */
[----:B0-----:R-:W-:-:S08]  /*1a20*/  DFMA R6, R6, -0.5, R18 ;  /* 0xbfe000000606782b */ /* 0x001fd00000000012 */
[----:B------:R-:W-:Y:S01]  /*1a30*/  DMUL R18, R6, UR6 ;  /* 0x0000000606127c28 */ /* 0x000fe20008000000 */
[----:B------:R-:W-:Y:S01]  /*1a40*/  UMOV UR6, 0x54442d18 ;  /* 0x54442d1800067882 */ /* 0x000fe20000000000 */
[----:B------:R-:W-:-:S06]  /*1a50*/  UMOV UR7, 0x400921fb ;  /* 0x400921fb00077882 */ /* 0x000fcc0000000000 */
[----:B------:R-:W-:Y:S01]  /*1a60*/  DFMA R6, R6, UR6, R18 ;  /* 0x0000000606067c2b */ /* 0x000fe20008000012 */
[----:B------:R-:W-:Y:S02]  /*1a70*/  IMAD.MOV.U32 R18, RZ, RZ, 0x20fd8164 ;  /* 0x20fd8164ff127424 */ /* 0x000fe400078e00ff */
[----:B------:R-:W-:-:S03]  /*1a80*/  IMAD.MOV.U32 R19, RZ, RZ, 0x3da8ff83 ;  /* 0x3da8ff83ff137424 */ /* 0x000fc600078e00ff */
[----:B------:R-:W-:Y:S02]  /*1a90*/  FSEL R18, R18, -8.06006814911005101289e+34, !P0 ;  /* 0xf9785eba12127808 */ /* 0x000fe40004000000 */
[----:B------:R-:W-:Y:S01]  /*1aa0*/  DMUL R8, R6, R6 ;  /* 0x0000000606087228 */ /* 0x000fe20000000000 */
[----:B------:R-:W-:-:S07]  /*1ab0*/  FSEL R19, -R19, 0.11223486810922622681, !P0 ;  /* 0x3de5db6513137808 */ /* 0x000fce0004000100 */
[----:B--2---:R-:W-:-:S08]  /*1ac0*/  DFMA R20, R8, R18, R20 ;  /* 0x000000120814722b */ /* 0x004fd00000000014 */
[----:B------:R-:W-:-:S08]  /*1ad0*/  DFMA R20, R8, R20, R22 ;  /* 0x000000140814722b */ /* 0x000fd00000000016 */
[----:B---3--:R-:W-:-:S08]  /*1ae0*/  DFMA R20, R8, R20, R24 ;  /* 0x000000140814722b */ /* 0x008fd00000000018 */
[----:B------:R-:W-:-:S08]  /*1af0*/  DFMA R20, R8, R20, R26 ;  /* 0x000000140814722b */ /* 0x000fd0000000001a */
[----:B----4-:R-:W-:-:S08]  /*1b00*/  DFMA R20, R8, R20, R28 ;  /* 0x000000140814722b */ /* 0x010fd0000000001c */
[----:B------:R-:W-:-:S08]  /*1b10*/  DFMA R20, R8, R20, R30 ;  /* 0x000000140814722b */ /* 0x000fd0000000001e */
[-C--:B------:R-:W-:Y:S02]  /*1b20*/  DFMA R6, R6, R20.reuse, R6 ;  /* 0x000000140606722b */ /* 0x080fe40000000006 */
[----:B------:R-:W-:-:S10]  /*1b30*/  DFMA R8, R8, R20, 1 ;  /* 0x3ff000000808742b */ /* 0x000fd40000000014 */
[----:B------:R-:W-:Y:S02]  /*1b40*/  FSEL R8, R8, R6, !P0 ;  /* 0x0000000608087208 */ /* 0x000fe40004000000 */
[----:B------:R-:W-:Y:S02]  /*1b50*/  FSEL R9, R9, R7, !P0 ;  /* 0x0000000709097208 */ /* 0x000fe40004000000 */
[----:B------:R-:W-:-:S04]  /*1b60*/  LOP3.LUT P0, RZ, R38, 0x2, RZ, 0xc0, !PT ;  /* 0x0000000226ff7812 */ /* 0x000fc8000780c0ff */
[----:B------:R-:W-:-:S10]  /*1b70*/  DADD R6, RZ, -R8 ;  /* 0x00000000ff067229 */ /* 0x000fd40000000808 */
[----:B------:R-:W-:Y:S02]  /*1b80*/  FSEL R6, R8, R6, !P0 ;  /* 0x0000000608067208 */ /* 0x000fe40004000000 */
[----:B------:R-:W-:-:S06]  /*1b90*/  FSEL R7, R9, R7, !P0 ;  /* 0x0000000709077208 */ /* 0x000fcc0004000000 */
[----:B------:R-:W-:Y:S01]  /*1ba0*/  DMUL R32, R32, R6 ;  /* 0x0000000620207228 */ /* 0x000fe20000000000 */
[----:B------:R-:W-:-:S07]  /*1bb0*/  IMAD.MOV.U32 R6, RZ, RZ, 0x1 ;  /* 0x00000001ff067424 */ /* 0x000fce00078e00ff */
[----:B------:R-:W-:-:S06]  /*1bc0*/  DADD R20, -RZ, |R32| ;  /* 0x00000000ff147229 */ /* 0x000fcc0000000520 */
[----:B------:R-:W0:Y:S02]  /*1bd0*/  MUFU.RCP64H R7, R21 ;  /* 0x0000001500077308 */ /* 0x000e240000001800 */
[----:B0-----:R-:W-:-:S08]  /*1be0*/  DFMA R8, -|R32|, R6, 1 ;  /* 0x3ff000002008742b */ /* 0x001fd00000000306 */
[----:B------:R-:W-:-:S08]  /*1bf0*/  DFMA R8, R8, R8, R8 ;  /* 0x000000080808722b */ /* 0x000fd00000000008 */
[----:B------:R-:W-:-:S08]  /*1c00*/  DFMA R8, R6, R8, R6 ;  /* 0x000000080608722b */ /* 0x000fd00000000006 */
[----:B------:R-:W-:-:S08]  /*1c10*/  DFMA R6, -|R32|, R8, 1 ;  /* 0x3ff000002006742b */ /* 0x000fd00000000308 */
[----:B------:R-:W-:-:S08]  /*1c20*/  DFMA R6, R8, R6, R8 ;  /* 0x000000060806722b */ /* 0x000fd00000000008 */
[----:B------:R-:W-:-:S08]  /*1c30*/  DMUL R18, R6, UR6 ;  /* 0x0000000606127c28 */ /* 0x000fd00008000000 */
[----:B------:R-:W-:-:S08]  /*1c40*/  DFMA R8, -|R32|, R18, UR6 ;  /* 0x0000000620087e2b */ /* 0x000fd00008000312 */
[----:B------:R-:W-:-:S10]  /*1c50*/  DFMA R18, R6, R8, R18 ;  /* 0x000000080612722b */ /* 0x000fd40000000012 */
[----:B------:R-:W-:-:S05]  /*1c60*/  FFMA R6, RZ, R21, R19 ;  /* 0x00000015ff067223 */ /* 0x000fca0000000013 */
[----:B------:R-:W-:-:S13]  /*1c70*/  FSETP.GT.AND P0, PT, |R6|, 1.469367938527859385e-39, PT ;  /* 0x001000000600780b */ /* 0x000fda0003f04200 */
[----:B------:R-:W-:Y:S05]  /*1c80*/  @P0 BRA `(.L_x_33) ;  /* 0x0000000000200947 */ /* 0x000fea0003800000 */
[----:B------:R-:W-:Y:S01]  /*1c90*/  IMAD.MOV.U32 R7, RZ, RZ, R20 ;  /* 0x000000ffff077224 */ /* 0x000fe200078e0014 */
[----:B------:R-:W-:Y:S01]  /*1ca0*/  MOV R6, 0x1cf0 ;  /* 0x00001cf000067802 */ /* 0x000fe20000000f00 */
[----:B------:R-:W-:Y:S02]  /*1cb0*/  IMAD.MOV.U32 R8, RZ, RZ, R21 ;  /* 0x000000ffff087224 */ /* 0x000fe400078e0015 */
[----:B------:R-:W-:Y:S02]  /*1cc0*/  IMAD.MOV.U32 R28, RZ, RZ, 0x54442d18 ;  /* 0x54442d18ff1c7424 */ /* 0x000fe400078e00ff */
[----:B------:R-:W-:-:S07]  /*1cd0*/  IMAD.MOV.U32 R9, RZ, RZ, 0x400921fb ;  /* 0x400921fbff097424 */ /* 0x000fce00078e00ff */
[----:B------:R-:W-:Y:S05]  /*1ce0*/  CALL.REL.NOINC `($__internal_0_$__cuda_sm20_div_rn_f64_full) ;  /* 0x0000004800ec7944 */ /* 0x000fea0003c00000 */
[----:B------:R-:W-:Y:S02]  /*1cf0*/  IMAD.MOV.U32 R18, RZ, RZ, R8 ;  /* 0x000000ffff127224 */ /* 0x000fe400078e0008 */
[----:B------:R-:W-:-:S07]  /*1d00*/  IMAD.MOV.U32 R19, RZ, RZ, R7 ;  /* 0x000000ffff137224 */ /* 0x000fce00078e0007 */
.L_x_33:
[----:B------:R-:W-:Y:S05]  /*1d10*/  BSYNC.RECONVERGENT B3 ;  /* 0x0000000000037941 */ /* 0x000fea0003800200 */
.L_x_32:
[----:B------:R-:W-:Y:S05]  /*1d20*/  BSYNC.RECONVERGENT B2 ;  /* 0x0000000000027941 */ /* 0x000fea0003800200 */
.L_x_31:
[----:B------:R-:W-:Y:S01]  /*1d30*/  ISETP.GT.AND P0, PT, R19, 0xfffff, PT ;  /* 0x000fffff1300780c */ /* 0x000fe20003f04270 */
[----:B------:R-:W-:Y:S01]  /*1d40*/  IMAD.MOV.U32 R6, RZ, RZ, R19 ;  /* 0x000000ffff067224 */ /* 0x000fe200078e0013 */
[----:B------:R-:W-:Y:S01]  /*1d50*/  BSSY.RECONVERGENT B0, `(.L_x_34) ;  /* 0x0000050000007945 */ /* 0x000fe20003800200 */
[----:B------:R-:W-:-:S10]  /*1d60*/  IMAD.MOV.U32 R8, RZ, RZ, R18 ;  /* 0x000000ffff087224 */ /* 0x000fd400078e0012 */
[----:B------:R-:W-:-:S10]  /*1d70*/  @!P0 DMUL R18, R18, 1.80143985094819840000e+16 ;  /* 0x4350000012128828 */ /* 0x000fd40000000000 */
[----:B------:R-:W-:Y:S02]  /*1d80*/  @!P0 IMAD.MOV.U32 R6, RZ, RZ, R19 ;  /* 0x000000ffff068224 */ /* 0x000fe400078e0013 */
[----:B------:R-:W-:Y:S02]  /*1d90*/  @!P0 IMAD.MOV.U32 R8, RZ, RZ, R18 ;  /* 0x000000ffff088224 */ /* 0x000fe400078e0012 */
[----:B------:R-:W-:-:S05]  /*1da0*/  VIADD R7, R6, 0xffffffff ;  /* 0xffffffff06077836 */ /* 0x000fca0000000000 */
[----:B------:R-:W-:Y:S01]  /*1db0*/  ISETP.GT.U32.AND P1, PT, R7, 0x7feffffe, PT ;  /* 0x7feffffe0700780c */ /* 0x000fe20003f24070 */
[----:B------:R-:W-:Y:S02]  /*1dc0*/  IMAD.MOV.U32 R7, RZ, RZ, -0x3ff ;  /* 0xfffffc01ff077424 */ /* 0x000fe400078e00ff */
[----:B------:R-:W-:-:S10]  /*1dd0*/  @!P0 IMAD.MOV.U32 R7, RZ, RZ, -0x435 ;  /* 0xfffffbcbff078424 */ /* 0x000fd400078e00ff */
[----:B------:R-:W-:Y:S05]  /*1de0*/  @P1 BRA `(.L_x_35) ;  /* 0x0000000400001947 */ /* 0x000fea0003800000 */
[C---:B------:R-:W-:Y:S01]  /*1df0*/  LOP3.LUT R9, R6.reuse, 0xfffff, RZ, 0xc0, !PT ;  /* 0x000fffff06097812 */ /* 0x040fe200078ec0ff */
[----:B------:R-:W-:Y:S01]  /*1e00*/  IMAD.MOV.U32 R18, RZ, RZ, RZ ;  /* 0x000000ffff127224 */ /* 0x000fe200078e00ff */
[----:B------:R-:W-:Y:S01]  /*1e10*/  UMOV UR6, 0x3ae80f1e ;  /* 0x3ae80f1e00067882 */ /* 0x000fe20000000000 */
[----:B------:R-:W-:Y:S01]  /*1e20*/  IMAD.MOV.U32 R26, RZ, RZ, -0x748574fc ;  /* 0x8b7a8b04ff1a7424 */ /* 0x000fe200078e00ff */
[----:B------:R-:W-:Y:S01]  /*1e30*/  LOP3.LUT R9, R9, 0x3ff00000, RZ, 0xfc, !PT ;  /* 0x3ff0000009097812 */ /* 0x000fe200078efcff */
[----:B------:R-:W-:Y:S01]  /*1e40*/  IMAD.MOV.U32 R27, RZ, RZ, 0x3ed0ee25 ;  /* 0x3ed0ee25ff1b7424 */ /* 0x000fe200078e00ff */
[----:B------:R-:W-:Y:S01]  /*1e50*/  UMOV UR7, 0x3eb1380b ;  /* 0x3eb1380b00077882 */ /* 0x000fe20000000000 */
[----:B------:R-:W-:Y:S01]  /*1e60*/  LEA.HI R28, R6, R7, RZ, 0xc ;  /* 0x00000007061c7211 */ /* 0x000fe200078f60ff */
[----:B------:R-:W-:Y:S01]  /*1e70*/  UMOV UR8, 0x80000000 ;  /* 0x8000000000087882 */ /* 0x000fe20000000000 */
[----:B------:R-:W-:Y:S01]  /*1e80*/  ISETP.GE.U32.AND P0, PT, R9, 0x3ff6a09f, PT ;  /* 0x3ff6a09f0900780c */ /* 0x000fe20003f06070 */
[----:B------:R-:W-:Y:S01]  /*1e90*/  UMOV UR9, 0x43300000 ;  /* 0x4330000000097882 */ /* 0x000fe20000000000 */
[----:B------:R-:W-:-:S11]  /*1ea0*/  MOV R29, 0x43300000 ;  /* 0x43300000001d7802 */ /* 0x000fd60000000f00 */
[----:B------:R-:W-:Y:S02]  /*1eb0*/  @P0 VIADD R19, R9, 0xfff00000 ;  /* 0xfff0000009130836 */ /* 0x000fe40000000000 */
[----:B------:R-:W-:Y:S02]  /*1ec0*/  @P0 VIADD R28, R28, 0x1 ;  /* 0x000000011c1c0836 */ /* 0x000fe40000000000 */
[----:B------:R-:W-:-:S03]  /*1ed0*/  @P0 IMAD.MOV.U32 R9, RZ, RZ, R19 ;  /* 0x000000ffff090224 */ /* 0x000fc600078e0013 */
[----:B------:R-:W-:-:S03]  /*1ee0*/  LOP3.LUT R28, R28, 0x80000000, RZ, 0x3c, !PT ;  /* 0x800000001c1c7812 */ /* 0x000fc600078e3cff */
[C---:B------:R-:W-:Y:S02]  /*1ef0*/  DADD R24, R8.reuse, 1 ;  /* 0x3ff0000008187429 */ /* 0x040fe40000000000 */
[----:B------:R-:W-:-:S04]  /*1f00*/  DADD R8, R8, -1 ;  /* 0xbff0000008087429 */ /* 0x000fc80000000000 */
[----:B------:R-:W0:Y:S02]  /*1f10*/  MUFU.RCP64H R19, R25 ;  /* 0x0000001900137308 */ /* 0x000e240000001800 */
[----:B0-----:R-:W-:-:S08]  /*1f20*/  DFMA R20, -R24, R18, 1 ;  /* 0x3ff000001814742b */ /* 0x001fd00000000112 */
[----:B------:R-:W-:-:S08]  /*1f30*/  DFMA R20, R20, R20, R20 ;  /* 0x000000141414722b */ /* 0x000fd00000000014 */
[----:B------:R-:W-:-:S08]  /*1f40*/  DFMA R18, R18, R20, R18 ;  /* 0x000000141212722b */ /* 0x000fd00000000012 */
[----:B------:R-:W-:-:S08]  /*1f50*/  DMUL R20, R8, R18 ;  /* 0x0000001208147228 */ /* 0x000fd00000000000 */
[----:B------:R-:W-:-:S08]  /*1f60*/  DFMA R20, R8, R18, R20 ;  /* 0x000000120814722b */ /* 0x000fd00000000014 */
[----:B------:R-:W-:Y:S02]  /*1f70*/  DMUL R22, R20, R20 ;  /* 0x0000001414167228 */ /* 0x000fe40000000000 */
[----:B------:R-:W-:-:S06]  /*1f80*/  DADD R6, R8, -R20 ;  /* 0x0000000008067229 */ /* 0x000fcc0000000814 */
[----:B------:R-:W-:Y:S01]  /*1f90*/  DFMA R24, R22, UR6, R26 ;  /* 0x0000000616187c2b */ /* 0x000fe2000800001a */
[----:B------:R-:W-:Y:S01]  /*1fa0*/  UMOV UR6, 0x9f02676f ;  /* 0x9f02676f00067882 */ /* 0x000fe20000000000 */
[----:B------:R-:W-:Y:S01]  /*1fb0*/  UMOV UR7, 0x3ef3b266 ;  /* 0x3ef3b26600077882 */ /* 0x000fe20000000000 */
[----:B------:R-:W-:Y:S02]  /*1fc0*/  DADD R26, R6, R6 ;  /* 0x00000000061a7229 */ /* 0x000fe40000000006 */
[----:B------:R-:W-:Y:S01]  /*1fd0*/  DADD R6, R28, -UR8 ;  /* 0x800000081c067e29 */ /* 0x000fe20008000000 */
[----:B------:R-:W-:Y:S01]  /*1fe0*/  UMOV UR8, 0xfefa39ef ;  /* 0xfefa39ef00087882 */ /* 0x000fe20000000000 */
[----:B------:R-:W-:Y:S01]  /*1ff0*/  UMOV UR9, 0x3fe62e42 ;  /* 0x3fe62e4200097882 */ /* 0x000fe20000000000 */
[----:B------:R-:W-:Y:S01]  /*2000*/  DFMA R24, R22, R24, UR6 ;  /* 0x0000000616187e2b */ /* 0x000fe20008000018 */
[----:B------:R-:W-:Y:S01]  /*2010*/  UMOV UR6, 0xa9ab0956 ;  /* 0xa9ab095600067882 */ /* 0x000fe20000000000 */
[----:B------:R-:W-:Y:S01]  /*2020*/  UMOV UR7, 0x3f1745cb ;  /* 0x3f1745cb00077882 */ /* 0x000fe20000000000 */
[----:B------:R-:W-:-:S02]  /*2030*/  DFMA R26, R8, -R20, R26 ;  /* 0x80000014081a722b */ /* 0x000fc4000000001a */
[----:B------:R-:W-:-:S03]  /*2040*/  DFMA R8, R6, UR8, R20 ;  /* 0x0000000806087c2b */ /* 0x000fc60008000014 */
[----:B------:R-:W-:Y:S01]  /*2050*/  DFMA R24, R22, R24, UR6 ;  /* 0x0000000616187e2b */ /* 0x000fe20008000018 */
[----:B------:R-:W-:Y:S01]  /*2060*/  UMOV UR6, 0x2d1b5154 ;  /* 0x2d1b515400067882 */ /* 0x000fe20000000000 */
[----:B------:R-:W-:Y:S01]  /*2070*/  UMOV UR7, 0x3f3c71c7 ;  /* 0x3f3c71c700077882 */ /* 0x000fe20000000000 */
[----:B------:R-:W-:-:S05]  /*2080*/  DMUL R26, R18, R26 ;  /* 0x0000001a121a7228 */ /* 0x000fca0000000000 */
        /* <DEDUP_REMOVED lines=11> */
[----:B------:R-:W-:Y:S02]  /*2140*/  UMOV UR7, 0x3fe62e42 ;  /* 0x3fe62e4200077882 */ /* 0x000fe40000000000 */
[----:B------:R-:W-:Y:S01]  /*2150*/  DFMA R28, R6, -UR6, R8 ;  /* 0x80000006061c7c2b */ /* 0x000fe20008000008 */
[----:B------:R-:W-:Y:S01]  /*2160*/  UMOV UR6, 0x3b39803f ;  /* 0x3b39803f00067882 */ /* 0x000fe20000000000 */
[----:B------:R-:W-:Y:S02]  /*2170*/  UMOV UR7, 0x3c7abc9e ;  /* 0x3c7abc9e00077882 */ /* 0x000fe40000000000 */
[----:B------:R-:W-:-:S04]  /*2180*/  DMUL R24, R22, R24 ;  /* 0x0000001816187228 */ /* 0x000fc80000000000 */
[----:B------:R-:W-:-:S04]  /*2190*/  DADD R28, -R20, R28 ;  /* 0x00000000141c7229 */ /* 0x000fc8000000011c */
[----:B------:R-:W-:-:S08]  /*21a0*/  DFMA R24, R20, R24, R26 ;  /* 0x000000181418722b */ /* 0x000fd0000000001a */
[----:B------:R-:W-:-:S08]  /*21b0*/  DADD R24, R24, -R28 ;  /* 0x0000000018187229 */ /* 0x000fd0000000081c */
[----:B------:R-:W-:-:S08]  /*21c0*/  DFMA R24, R6, UR6, R24 ;  /* 0x0000000606187c2b */ /* 0x000fd00008000018 */
[----:B------:R-:W-:Y:S01]  /*21d0*/  DADD R8, R8, R24 ;  /* 0x0000000008087229 */ /* 0x000fe20000000018 */
[----:B------:R-:W-:Y:S10]  /*21e0*/  BRA `(.L_x_36) ;  /* 0x0000000000187947 */ /* 0x000ff40003800000 */
.L_x_35:
[----:B------:R-:W-:Y:S01]  /*21f0*/  IMAD.MOV.U32 R6, RZ, RZ, 0x0 ;  /* 0x00000000ff067424 */ /* 0x000fe200078e00ff */
[----:B------:R-:W-:Y:S01]  /*2200*/  LOP3.LUT P0, RZ, R19, 0x7fffffff, RZ, 0xc0, !PT ;  /* 0x7fffffff13ff7812 */ /* 0x000fe2000780c0ff */
[----:B------:R-:W-:-:S06]  /*2210*/  IMAD.MOV.U32 R7, RZ, RZ, 0x7ff00000 ;  /* 0x7ff00000ff077424 */ /* 0x000fcc00078e00ff */
[----:B------:R-:W-:-:S10]  /*2220*/  DFMA R6, R18, R6, +INF ;  /* 0x7ff000001206742b */ /* 0x000fd40000000006 */
[----:B------:R-:W-:Y:S02]  /*2230*/  FSEL R8, R6, RZ, P0 ;  /* 0x000000ff06087208 */ /* 0x000fe40000000000 */
[----:B------:R-:W-:-:S07]  /*2240*/  FSEL R9, R7, -QNAN , P0 ;  /* 0xfff0000007097808 */ /* 0x000fce0000000000 */
.L_x_36:
[----:B------:R-:W-:Y:S05]  /*2250*/  BSYNC.RECONVERGENT B0 ;  /* 0x0000000000007941 */ /* 0x000fea0003800200 */
.L_x_34:
[--C-:B------:R-:W-:Y:S01]  /*2260*/  DADD R16, -R16, R8.reuse ;  /* 0x0000000010107229 */ /* 0x100fe20000000108 */
[----:B------:R-:W-:Y:S01]  /*2270*/  ISETP.GE.AND P0, PT, R0, 0x3c000000, PT ;  /* 0x3c0000000000780c */ /* 0x000fe20003f06270 */
[----:B------:R-:W-:-:S10]  /*2280*/  DADD R8, -RZ, -R8 ;  /* 0x00000000ff087229 */ /* 0x000fd40000000908 */
[----:B------:R-:W-:Y:S02]  /*2290*/  FSEL R20, R8, R16, !P0 ;  /* 0x0000001008147208 */ /* 0x000fe40004000000 */
[----:B------:R-:W-:Y:S01]  /*22a0*/  FSEL R21, R9, R17, !P0 ;  /* 0x0000001109157208 */ /* 0x000fe20004000000 */
[----:B------:R-:W-:Y:S06]  /*22b0*/  BRA `(.L_x_30) ;  /* 0x0000000000047947 */ /* 0x000fec0003800000 */
.L_x_28:
[----:B------:R-:W-:-:S11]  /*22c0*/  DADD R20, R32, R32 ;  /* 0x0000000020147229 */ /* 0x000fd60000000020 */
.L_x_30:
[----:B------:R-:W-:Y:S05]  /*22d0*/  BSYNC.RECONVERGENT B1 ;  /* 0x0000000000017941 */ /* 0x000fea0003800200 */
.L_x_27:
[----:B------:R-:W-:Y:S01]  /*22e0*/  DADD R34, -R36, R34 ;  /* 0x0000000024227229 */ /* 0x000fe20000000122 */
[----:B------:R-:W-:Y:S07]  /*22f0*/  BSSY.RECONVERGENT B0, `(.L_x_37) ;  /* 0x0000021000007945 */ /* 0x000fee0003800200 */
[----:B------:R-:W-:-:S08]  /*2300*/  DADD R34, R14, R34 ;  /* 0x000000000e227229 */ /* 0x000fd00000000022 */
[----:B------:R-:W-:-:S08]  /*2310*/  DADD R34, R34, R4 ;  /* 0x0000000022227229 */ /* 0x000fd00000000004 */
[----:B------:R-:W-:-:S08]  /*2320*/  DADD R34, R34, R2 ;  /* 0x0000000022227229 */ /* 0x000fd00000000002 */
        /* <DEDUP_REMOVED lines=27> */
.L_x_40:
[----:B------:R-:W-:Y:S05]  /*24e0*/  BSYNC.RECONVERGENT B1 ;  /* 0x0000000000017941 */ /* 0x000fea0003800200 */
.L_x_39:
[----:B------:R-:W-:-:S07]  /*24f0*/  VIADD R0, R0, 0x1 ;  /* 0x0000000100007836 */ /* 0x000fce0000000000 */
.L_x_38:
[----:B------:R-:W-:Y:S05]  /*2500*/  BSYNC.RECONVERGENT B0 ;  /* 0x0000000000007941 */ /* 0x000fea0003800200 */
.L_x_37:
        /* <DEDUP_REMOVED lines=59> */
.L_x_42:
        /* <DEDUP_REMOVED lines=83> */
.L_x_45:
[----:B------:R-:W-:Y:S05]  /*2df0*/  BSYNC.RECONVERGENT B2 ;  /* 0x0000000000027941 */ /* 0x000fea0003800200 */
.L_x_44:
[----:B------:R-:W-:Y:S01]  /*2e00*/  DADD R6, R16, R6 ;  /* 0x0000000010067229 */ /* 0x000fe20000000006 */
[----:B------:R-:W-:Y:S01]  /*2e10*/  UMOV UR6, 0x8fb9f87e ;  /* 0x8fb9f87e00067882 */ /* 0x000fe20000000000 */
[----:B------:R-:W-:Y:S02]  /*2e20*/  UMOV UR7, 0x408633ce ;  /* 0x408633ce00077882 */ /* 0x000fe40000000000 */
[----:B------:R-:W-:-:S06]  /*2e30*/  DSETP.GE.AND P0, PT, R18, UR6, PT ;  /* 0x0000000612007e2a */ /* 0x000fcc000bf06000 */
[----:B------:R-:W-:Y:S02]  /*2e40*/  FSEL R8, R6, RZ, !P0 ;  /* 0x000000ff06087208 */ /* 0x000fe40004000000 */
[----:B------:R-:W-:-:S07]  /*2e50*/  FSEL R9, R7, +QNAN , !P0 ;  /* 0x7ff0000007097808 */ /* 0x000fce0004000000 */
.L_x_43:
[----:B------:R-:W-:Y:S05]  /*2e60*/  BSYNC.RECONVERGENT B1 ;  /* 0x0000000000017941 */ /* 0x000fea0003800200 */
.L_x_41:
[----:B------:R-:W-:Y:S01]  /*2e70*/  LOP3.LUT R23, R9, 0x80000000, R22, 0xb8, !PT ;  /* 0x8000000009177812 */ /* 0x000fe200078eb816 */
[----:B------:R-:W-:Y:S01]  /*2e80*/  BSSY.RECONVERGENT B1, `(.L_x_46) ;  /* 0x00000b7000017945 */ /* 0x000fe20003800200 */
[----:B------:R-:W-:-:S06]  /*2e90*/  MOV R22, R8 ;  /* 0x0000000800167202 */ /* 0x000fcc0000000f00 */
[----:B------:R-:W-:-:S14]  /*2ea0*/  DSETP.NAN.AND P0, PT, R22, R22, PT ;  /* 0x000000161600722a */ /* 0x000fdc0003f08000 */
[----:B------:R-:W-:Y:S05]  /*2eb0*/  @P0 BRA `(.L_x_47) ;  /* 0x0000000800c80947 */ /* 0x000fea0003800000 */
[----:B------:R-:W-:Y:S01]  /*2ec0*/  DADD R32, -RZ, |R8| ;  /* 0x00000000ff207229 */ /* 0x000fe20000000508 */
[----:B------:R-:W-:Y:S01]  /*2ed0*/  BSSY.RECONVERGENT B2, `(.L_x_48) ;  /* 0x0000005000027945 */ /* 0x000fe20003800200 */
[----:B------:R-:W-:-:S08]  /*2ee0*/  MOV R0, 0x2f20 ;  /* 0x00002f2000007802 */ /* 0x000fd00000000f00 */
[----:B------:R-:W-:Y:S02]  /*2ef0*/  IMAD.MOV.U32 R16, RZ, RZ, R32 ;  /* 0x000000ffff107224 */ /* 0x000fe400078e0020 */
[----:B------:R-:W-:-:S07]  /*2f00*/  IMAD.MOV.U32 R17, RZ, RZ, R33 ;  /* 0x000000ffff117224 */ /* 0x000fce00078e0021 */
[----:B------:R-:W-:Y:S05]  /*2f10*/  CALL.REL.NOINC `($_Z8MyKernelPdS_$__internal_lgamma_pos) ;  /* 0x0000004800bc7944 */ /* 0x000fea0003c00000 */
[----:B------:R-:W-:Y:S05]  /*2f20*/  BSYNC.RECONVERGENT B2 ;  /* 0x0000000000027941 */ /* 0x000fea0003800200 */
.L_x_48:
[----:B------:R-:W-:Y:S01]  /*2f30*/  ISETP.GT.AND P0, PT, R23, -0x1, PT ;  /* 0xffffffff1700780c */ /* 0x000fe20003f04270 */
[----:B------:R-:W-:Y:S02]  /*2f40*/  IMAD.MOV.U32 R34, RZ, RZ, R16 ;  /* 0x000000ffff227224 */ /* 0x000fe400078e0010 */
[----:B------:R-:W-:Y:S02]  /*2f50*/  IMAD.MOV.U32 R35, RZ, RZ, R17 ;  /* 0x000000ffff237224 */ /* 0x000fe400078e0011 */
[----:B------:R-:W-:Y:S02]  /*2f60*/  IMAD.MOV.U32 R18, RZ, RZ, R34 ;  /* 0x000000ffff127224 */ /* 0x000fe400078e0022 */
[----:B------:R-:W-:-:S06]  /*2f70*/  IMAD.MOV.U32 R19, RZ, RZ, R35 ;  /* 0x000000ffff137224 */ /* 0x000fcc00078e0023 */
        /* <DEDUP_REMOVED lines=75> */
.L_x_52:
[----:B------:R-:W-:Y:S05]  /*3430*/  BSYNC.RECONVERGENT B3 ;  /* 0x0000000000037941 */ /* 0x000fea0003800200 */
.L_x_51:
[----:B------:R-:W-:Y:S05]  /*3440*/  BSYNC.RECONVERGENT B2 ;  /* 0x0000000000027941 */ /* 0x000fea0003800200 */
.L_x_50:
[----:B------:R-:W-:Y:S01]  /*3450*/  ISETP.GT.AND P0, PT, R33, 0xfffff, PT ;  /* 0x000fffff2100780c */ /* 0x000fe20003f04270 */
[----:B------:R-:W-:Y:S01]  /*3460*/  IMAD.MOV.U32 R23, RZ, RZ, R33 ;  /* 0x000000ffff177224 */ /* 0x000fe200078e0021 */
[----:B------:R-:W-:Y:S01]  /*3470*/  BSSY.RECONVERGENT B0, `(.L_x_53) ;  /* 0x0000050000007945 */ /* 0x000fe20003800200 */
[----:B------:R-:W-:Y:S02]  /*3480*/  IMAD.MOV.U32 R6, RZ, RZ, R32 ;  /* 0x000000ffff067224 */ /* 0x000fe400078e0020 */
[----:B------:R-:W-:-:S08]  /*3490*/  IMAD.MOV.U32 R22, RZ, RZ, -0x3ff ;  /* 0xfffffc01ff167424 */ /* 0x000fd000078e00ff */
[----:B------:R-:W-:Y:S01]  /*34a0*/  @!P0 DMUL R32, R32, 1.80143985094819840000e+16 ;  /* 0x4350000020208828 */ /* 0x000fe20000000000 */
[----:B------:R-:W-:-:S09]  /*34b0*/  @!P0 IMAD.MOV.U32 R22, RZ, RZ, -0x435 ;  /* 0xfffffbcbff168424 */ /* 0x000fd200078e00ff */
[----:B------:R-:W-:Y:S02]  /*34c0*/  @!P0 IMAD.MOV.U32 R23, RZ, RZ, R33 ;  /* 0x000000ffff178224 */ /* 0x000fe400078e0021 */
[----:B------:R-:W-:Y:S02]  /*34d0*/  @!P0 IMAD.MOV.U32 R6, RZ, RZ, R32 ;  /* 0x000000ffff068224 */ /* 0x000fe400078e0020 */
[----:B------:R-:W-:-:S05]  /*34e0*/  VIADD R7, R23, 0xffffffff ;  /* 0xffffffff17077836 */ /* 0x000fca0000000000 */
[----:B------:R-:W-:-:S13]  /*34f0*/  ISETP.GT.U32.AND P1, PT, R7, 0x7feffffe, PT ;  /* 0x7feffffe0700780c */ /* 0x000fda0003f24070 */
[----:B------:R-:W-:Y:S05]  /*3500*/  @P1 BRA `(.L_x_54) ;  /* 0x0000000400001947 */ /* 0x000fea0003800000 */
[----:B------:R-:W-:Y:S01]  /*3510*/  LOP3.LUT R7, R23, 0xfffff, RZ, 0xc0, !PT ;  /* 0x000fffff17077812 */ /* 0x000fe200078ec0ff */
[----:B------:R-:W-:Y:S01]  /*3520*/  IMAD.MOV.U32 R26, RZ, RZ, -0x748574fc ;  /* 0x8b7a8b04ff1a7424 */ /* 0x000fe200078e00ff */
[----:B------:R-:W-:Y:S01]  /*3530*/  MOV R8, RZ ;  /* 0x000000ff00087202 */ /* 0x000fe20000000f00 */
[----:B------:R-:W-:Y:S01]  /*3540*/  IMAD.MOV.U32 R27, RZ, RZ, 0x3ed0ee25 ;  /* 0x3ed0ee25ff1b7424 */ /* 0x000fe200078e00ff */
[----:B------:R-:W-:Y:S01]  /*3550*/  LOP3.LUT R7, R7, 0x3ff00000, RZ, 0xfc, !PT ;  /* 0x3ff0000007077812 */ /* 0x000fe200078efcff */
[----:B------:R-:W-:Y:S01]  /*3560*/  UMOV UR6, 0x3ae80f1e ;  /* 0x3ae80f1e00067882 */ /* 0x000fe20000000000 */
[----:B------:R-:W-:Y:S01]  /*3570*/  UMOV UR7, 0x3eb1380b ;  /* 0x3eb1380b00077882 */ /* 0x000fe20000000000 */
[----:B------:R-:W-:Y:S01]  /*3580*/  LEA.HI R28, R23, R22, RZ, 0xc ;  /* 0x00000016171c7211 */ /* 0x000fe200078f60ff */
[----:B------:R-:W-:Y:S01]  /*3590*/  IMAD.MOV.U32 R29, RZ, RZ, 0x43300000 ;  /* 0x43300000ff1d7424 */ /* 0x000fe200078e00ff */
[----:B------:R-:W-:Y:S01]  /*35a0*/  ISETP.GE.U32.AND P0, PT, R7, 0x3ff6a09f, PT ;  /* 0x3ff6a09f0700780c */ /* 0x000fe20003f06070 */
[----:B------:R-:W-:Y:S01]  /*35b0*/  UMOV UR8, 0x80000000 ;  /* 0x8000000000087882 */ /* 0x000fe20000000000 */
[----:B------:R-:W-:-:S11]  /*35c0*/  UMOV UR9, 0x43300000 ;  /* 0x4330000000097882 */ /* 0x000fd60000000000 */
        /* <DEDUP_REMOVED lines=52> */
.L_x_54:
[----:B------:R-:W-:Y:S01]  /*3910*/  IMAD.MOV.U32 R6, RZ, RZ, 0x0 ;  /* 0x00000000ff067424 */ /* 0x000fe200078e00ff */
[----:B------:R-:W-:Y:S01]  /*3920*/  LOP3.LUT P0, RZ, R33, 0x7fffffff, RZ, 0xc0, !PT ;  /* 0x7fffffff21ff7812 */ /* 0x000fe2000780c0ff */
[----:B------:R-:W-:-:S06]  /*3930*/  IMAD.MOV.U32 R7, RZ, RZ, 0x7ff00000 ;  /* 0x7ff00000ff077424 */ /* 0x000fcc00078e00ff */
[----:B------:R-:W-:-:S10]  /*3940*/  DFMA R6, R32, R6, +INF ;  /* 0x7ff000002006742b */ /* 0x000fd40000000006 */
[----:B------:R-:W-:Y:S02]  /*3950*/  FSEL R6, R6, RZ, P0 ;  /* 0x000000ff06067208 */ /* 0x000fe40000000000 */
[----:B------:R-:W-:-:S07]  /*3960*/  FSEL R7, R7, -QNAN , P0 ;  /* 0xfff0000007077808 */ /* 0x000fce0000000000 */
.L_x_55:
[----:B------:R-:W-:Y:S05]  /*3970*/  BSYNC.RECONVERGENT B0 ;  /* 0x0000000000007941 */ /* 0x000fea0003800200 */
.L_x_53:
[--C-:B------:R-:W-:Y:S01]  /*3980*/  DADD R34, -R34, R6.reuse ;  /* 0x0000000022227229 */ /* 0x100fe20000000106 */
[----:B------:R-:W-:Y:S01]  /*3990*/  ISETP.GE.AND P0, PT, R0, 0x3c000000, PT ;  /* 0x3c0000000000780c */ /* 0x000fe20003f06270 */
[----:B------:R-:W-:-:S10]  /*39a0*/  DADD R6, -RZ, -R6 ;  /* 0x00000000ff067229 */ /* 0x000fd40000000906 */
[----:B------:R-:W-:Y:S02]  /*39b0*/  FSEL R18, R6, R34, !P0 ;  /* 0x0000002206127208 */ /* 0x000fe40004000000 */
[----:B------:R-:W-:Y:S01]  /*39c0*/  FSEL R19, R7, R35, !P0 ;  /* 0x0000002307137208 */ /* 0x000fe20004000000 */
[----:B------:R-:W-:Y:S06]  /*39d0*/  BRA `(.L_x_49) ;  /* 0x0000000000047947 */ /* 0x000fec0003800000 */
.L_x_47:
[----:B------:R-:W-:-:S11]  /*39e0*/  DADD R18, R22, R22 ;  /* 0x0000000016127229 */ /* 0x000fd60000000016 */
.L_x_49:
[----:B------:R-:W-:Y:S05]  /*39f0*/  BSYNC.RECONVERGENT B1 ;  /* 0x0000000000017941 */ /* 0x000fea0003800200 */
.L_x_46:
[----:B------:R-:W-:Y:S01]  /*3a00*/  DADD R12, R12, -R14 ;  /* 0x000000000c0c7229 */ /* 0x000fe2000000080e */
[----:B------:R-:W-:Y:S07]  /*3a10*/  BSSY.RECONVERGENT B0, `(.L_x_56) ;  /* 0x0000020000007945 */ /* 0x000fee0003800200 */
        /* <DEDUP_REMOVED lines=29> */
.L_x_59:
[----:B------:R-:W-:Y:S05]  /*3bf0*/  BSYNC.RECONVERGENT B1 ;  /* 0x0000000000017941 */ /* 0x000fea0003800200 */
.L_x_58:
[----:B------:R-:W-:-:S07]  /*3c00*/  VIADD R0, R0, 0x1 ;  /* 0x0000000100007836 */ /* 0x000fce0000000000 */
.L_x_57:
[----:B------:R-:W-:Y:S05]  /*3c10*/  BSYNC.RECONVERGENT B0 ;  /* 0x0000000000007941 */ /* 0x000fea0003800200 */
.L_x_56:
        /* <DEDUP_REMOVED lines=59> */
.L_x_61:
        /* <DEDUP_REMOVED lines=54> */
[----:B------:R-:W-:-:S08]  /*4330*/  DFMA R24, R22, R24, R22 ;  /* 0x000000181618722b */ /* 0x000fd00000000016 */
[----:B------:R-:W-:Y:S01]  /*4340*/  DFMA R24, R24, R6, R26 ;  /* 0x000000061818722b */ /* 0x000fe2000000001a */
[----:B------:R-:W-:Y:S02]  /*4350*/  IMAD.MOV.U32 R26, RZ, RZ, 0x0 ;  /* 0x00000000ff1a7424 */ /* 0x000fe400078e00ff */
[----:B------:R-:W-:-:S05]  /*4360*/  IMAD.MOV.U32 R27, RZ, RZ, 0x3ff00000 ;  /* 0x3ff00000ff1b7424 */ /* 0x000fca00078e00ff */
        /* <DEDUP_REMOVED lines=19> */
[----:B------:R-:W-:Y:S01]  /*44a0*/  MOV R7, R26 ;  /* 0x0000001a00077202 */ /* 0x000fe20000000f00 */
[----:B------:R-:W-:Y:S01]  /*44b0*/  IMAD.MOV.U32 R8, RZ, RZ, R27 ;  /* 0x000000ffff087224 */ /* 0x000fe200078e001b */
[----:B------:R-:W-:Y:S01]  /*44c0*/  MOV R6, 0x44f0 ;  /* 0x000044f000067802 */ /* 0x000fe20000000f00 */
[----:B------:R-:W-:-:S07]  /*44d0*/  IMAD.MOV.U32 R28, RZ, RZ, R14 ;  /* 0x000000ffff1c7224 */ /* 0x000fce00078e000e */
[----:B------:R-:W-:Y:S05]  /*44e0*/  CALL.REL.NOINC `($__internal_0_$__cuda_sm20_div_rn_f64_full) ;  /* 0x0000002000ec7944 */ /* 0x000fea0003c00000 */
[----:B------:R-:W-:-:S07]  /*44f0*/  IMAD.MOV.U32 R6, RZ, RZ, R8 ;  /* 0x000000ffff067224 */ /* 0x000fce00078e0008 */
.L_x_64:
[----:B------:R-:W-:Y:S05]  /*4500*/  BSYNC.RECONVERGENT B2 ;  /* 0x0000000000027941 */ /* 0x000fea0003800200 */
.L_x_63:
[----:B------:R-:W-:Y:S01]  /*4510*/  DADD R6, R14, R6 ;  /* 0x000000000e067229 */ /* 0x000fe20000000006 */
[----:B------:R-:W-:Y:S01]  /*4520*/  UMOV UR6, 0x8fb9f87e ;  /* 0x8fb9f87e00067882 */ /* 0x000fe20000000000 */
[----:B------:R-:W-:Y:S02]  /*4530*/  UMOV UR7, 0x408633ce ;  /* 0x408633ce00077882 */ /* 0x000fe40000000000 */
[----:B------:R-:W-:-:S06]  /*4540*/  DSETP.GE.AND P0, PT, R16, UR6, PT ;  /* 0x0000000610007e2a */ /* 0x000fcc000bf06000 */
[----:B------:R-:W-:Y:S02]  /*4550*/  FSEL R8, R6, RZ, !P0 ;  /* 0x000000ff06087208 */ /* 0x000fe40004000000 */
[----:B------:R-:W-:-:S07]  /*4560*/  FSEL R9, R7, +QNAN , !P0 ;  /* 0x7ff0000007097808 */ /* 0x000fce0004000000 */
.L_x_62:
[----:B------:R-:W-:Y:S05]  /*4570*/  BSYNC.RECONVERGENT B1 ;  /* 0x0000000000017941 */ /* 0x000fea0003800200 */
.L_x_60:
        /* <DEDUP_REMOVED lines=12> */
.L_x_67:
        /* <DEDUP_REMOVED lines=78> */
.L_x_71:
[----:B------:R-:W-:Y:S05]  /*4b20*/  BSYNC.RECONVERGENT B3 ;  /* 0x0000000000037941 */ /* 0x000fea0003800200 */
.L_x_70:
[----:B------:R-:W-:Y:S05]  /*4b30*/  BSYNC.RECONVERGENT B2 ;  /* 0x0000000000027941 */ /* 0x000fea0003800200 */
.L_x_69:
        /* <DEDUP_REMOVED lines=20> */
[----:B------:R-:W-:Y:S01]  /*4c80*/  IMAD.MOV.U32 R29, RZ, RZ, 0x43300000 ;  /* 0x43300000ff1d7424 */ /* 0x000fe200078e00ff */
[----:B------:R-:W-:Y:S01]  /*4c90*/  ISETP.GE.U32.AND P0, PT, R7, 0x3ff6a09f, PT ;  /* 0x3ff6a09f0700780c */ /* 0x000fe20003f06070 */
[----:B------:R-:W-:Y:S01]  /*4ca0*/  UMOV UR8, 0x80000000 ;  /* 0x8000000000087882 */ /* 0x000fe20000000000 */
[----:B------:R-:W-:-:S11]  /*4cb0*/  UMOV UR9, 0x43300000 ;  /* 0x4330000000097882 */ /* 0x000fd60000000000 */
[----:B------:R-:W-:Y:S01]  /*4cc0*/  @P0 IADD3 R9, PT, PT, R7, -0x100000, RZ ;  /* 0xfff0000007090810 */ /* 0x000fe20007ffe0ff */
[----:B------:R-:W-:-:S04]  /*4cd0*/  @P0 VIADD R28, R28, 0x1 ;  /* 0x000000011c1c0836 */ /* 0x000fc80000000000 */
[----:B------:R-:W-:Y:S01]  /*4ce0*/  @P0 IMAD.MOV.U32 R7, RZ, RZ, R9 ;  /* 0x000000ffff070224 */ /* 0x000fe200078e0009 */
[----:B------:R-:W-:-:S05]  /*4cf0*/  LOP3.LUT R28, R28, 0x80000000, RZ, 0x3c, !PT ;  /* 0x800000001c1c7812 */ /* 0x000fca00078e3cff */
        /* <DEDUP_REMOVED lines=48> */
.L_x_73:
[----:B------:R-:W-:Y:S01]  /*5000*/  IMAD.MOV.U32 R6, RZ, RZ, 0x0 ;  /* 0x00000000ff067424 */ /* 0x000fe200078e00ff */
[----:B------:R-:W-:Y:S01]  /*5010*/  LOP3.LUT P0, RZ, R15, 0x7fffffff, RZ, 0xc0, !PT ;  /* 0x7fffffff0fff7812 */ /* 0x000fe2000780c0ff */
[----:B------:R-:W-:-:S06]  /*5020*/  IMAD.MOV.U32 R7, RZ, RZ, 0x7ff00000 ;  /* 0x7ff00000ff077424 */ /* 0x000fcc00078e00ff */
[----:B------:R-:W-:-:S10]  /*5030*/  DFMA R6, R14, R6, +INF ;  /* 0x7ff000000e06742b */ /* 0x000fd40000000006 */
[----:B------:R-:W-:Y:S02]  /*5040*/  FSEL R6, R6, RZ, P0 ;  /* 0x000000ff06067208 */ /* 0x000fe40000000000 */
[----:B------:R-:W-:-:S07]  /*5050*/  FSEL R7, R7, -QNAN , P0 ;  /* 0xfff0000007077808 */ /* 0x000fce0000000000 */
.L_x_74:
[----:B------:R-:W-:Y:S05]  /*5060*/  BSYNC.RECONVERGENT B0 ;  /* 0x0000000000007941 */ /* 0x000fea0003800200 */
.L_x_72:
[--C-:B------:R-:W-:Y:S01]  /*5070*/  DADD R16, -R16, R6.reuse ;  /* 0x0000000010107229 */ /* 0x100fe20000000106 */
[----:B------:R-:W-:Y:S01]  /*5080*/  ISETP.GE.AND P0, PT, R0, 0x3c000000, PT ;  /* 0x3c0000000000780c */ /* 0x000fe20003f06270 */
[----:B------:R-:W-:-:S10]  /*5090*/  DADD R6, -RZ, -R6 ;  /* 0x00000000ff067229 */ /* 0x000fd40000000906 */
[----:B------:R-:W-:Y:S02]  /*50a0*/  FSEL R22, R6, R16, !P0 ;  /* 0x0000001006167208 */ /* 0x000fe40004000000 */
[----:B------:R-:W-:Y:S01]  /*50b0*/  FSEL R23, R7, R17, !P0 ;  /* 0x0000001107177208 */ /* 0x000fe20004000000 */
[----:B------:R-:W-:Y:S06]  /*50c0*/  BRA `(.L_x_68) ;  /* 0x0000000000047947 */ /* 0x000fec0003800000 */
.L_x_66:
[----:B------:R-:W-:-:S11]  /*50d0*/  DADD R22, R12, R12 ;  /* 0x000000000c167229 */ /* 0x000fd6000000000c */
.L_x_68:
[----:B------:R-:W-:Y:S05]  /*50e0*/  BSYNC.RECONVERGENT B1 ;  /* 0x0000000000017941 */ /* 0x000fea0003800200 */
.L_x_65:
[----:B------:R-:W-:Y:S01]  /*50f0*/  DADD R4, R10, -R4 ;  /* 0x000000000a047229 */ /* 0x000fe20000000804 */
[----:B------:R-:W-:Y:S07]  /*5100*/  BSSY.RECONVERGENT B0, `(.L_x_75) ;  /* 0x000001f000007945 */ /* 0x000fee0003800200 */
        /* <DEDUP_REMOVED lines=28> */
.L_x_78:
[----:B------:R-:W-:Y:S05]  /*52d0*/  BSYNC.RECONVERGENT B1 ;  /* 0x0000000000017941 */ /* 0x000fea0003800200 */
.L_x_77:
[----:B------:R-:W-:-:S07]  /*52e0*/  VIADD R0, R0, 0x1 ;  /* 0x0000000100007836 */ /* 0x000fce0000000000 */
.L_x_76:
[----:B------:R-:W-:Y:S05]  /*52f0*/  BSYNC.RECONVERGENT B0 ;  /* 0x0000000000007941 */ /* 0x000fea0003800200 */
.L_x_75:
        /* <DEDUP_REMOVED lines=59> */
.L_x_80:
        /* <DEDUP_REMOVED lines=10> */
[----:B------:R-:W-:Y:S01]  /*5750*/  ISETP.NE.AND P1, PT, R12, RZ, PT ;  /* 0x000000ff0c00720c */ /* 0x000fe20003f25270 */
[----:B------:R-:W-:-:S02]  /*5760*/  IMAD.MOV.U32 R12, RZ, RZ, 0x0 ;  /* 0x00000000ff0c7424 */ /* 0x000fc400078e00ff */
[----:B------:R-:W-:Y:S02]  /*5770*/  IMAD.MOV.U32 R13, RZ, RZ, 0x3ff00000 ;  /* 0x3ff00000ff0d7424 */ /* 0x000fe400078e00ff */
        /* <DEDUP_REMOVED lines=44> */
[----:B------:R-:W-:-:S08]  /*5a40*/  DFMA R10, R10, R8, R14 ;  /* 0x000000080a0a722b */ /* 0x000fd0000000000e */
[----:B------:R-:W-:-:S10]  /*5a50*/  DADD R6, R10, R10 ;  /* 0x000000000a067229 */ /* 0x000fd4000000000a */
[----:B------:R-:W-:Y:S02]  /*5a60*/  @P1 FSEL R2, R6, R10, !P0 ;  /* 0x0000000a06021208 */ /* 0x000fe40004000000 */
[----:B------:R-:W-:Y:S02]  /*5a70*/  @P1 FSEL R3, R7, R11, !P0 ;  /* 0x0000000b07031208 */ /* 0x000fe40004000000 */
[----:B------:R-:W-:Y:S02]  /*5a80*/  MOV R6, 0x1 ;  /* 0x0000000100067802 */ /* 0x000fe40000000f00 */
[----:B------:R-:W-:Y:S02]  /*5a90*/  FSETP.GEU.AND P1, PT, |R3|, 6.5827683646048100446e-37, PT ;  /* 0x036000000300780b */ /* 0x000fe40003f2e200 */
        /* <DEDUP_REMOVED lines=19> */
[----:B------:R-:W-:-:S07]  /*5bd0*/  IMAD.MOV.U32 R9, RZ, RZ, R7 ;  /* 0x000000ffff097224 */ /* 0x000fce00078e0007 */
.L_x_83:
[----:B------:R-:W-:Y:S05]  /*5be0*/  BSYNC.RECONVERGENT B2 ;  /* 0x0000000000027941 */ /* 0x000fea0003800200 */
.L_x_82:
[----:B------:R-:W-:Y:S01]  /*5bf0*/  DADD R2, R2, R8 ;  /* 0x0000000002027229 */ /* 0x000fe20000000008 */
[----:B------:R-:W-:Y:S01]  /*5c00*/  UMOV UR6, 0x8fb9f87e ;  /* 0x8fb9f87e00067882 */ /* 0x000fe20000000000 */
[----:B------:R-:W-:Y:S02]  /*5c10*/  UMOV UR7, 0x408633ce ;  /* 0x408633ce00077882 */ /* 0x000fe40000000000 */
[----:B------:R-:W-:-:S06]  /*5c20*/  DSETP.GE.AND P0, PT, R4, UR6, PT ;  /* 0x0000000604007e2a */ /* 0x000fcc000bf06000 */
[----:B------:R-:W-:Y:S02]  /*5c30*/  FSEL R4, R2, RZ, !P0 ;  /* 0x000000ff02047208 */ /* 0x000fe40004000000 */
[----:B------:R-:W-:-:S07]  /*5c40*/  FSEL R5, R3, +QNAN , !P0 ;  /* 0x7ff0000003057808 */ /* 0x000fce0004000000 */
.L_x_81:
[----:B------:R-:W-:Y:S05]  /*5c50*/  BSYNC.RECONVERGENT B1 ;  /* 0x0000000000017941 */ /* 0x000fea0003800200 */
.L_x_79:
        /* <DEDUP_REMOVED lines=12> */
.L_x_86:
[----:B------:R-:W-:Y:S01]  /*5d20*/  ISETP.GT.AND P0, PT, R3, -0x1, PT ;  /* 0xffffffff0300780c */ /* 0x000fe20003f04270 */
[----:B------:R-:W-:Y:S02]  /*5d30*/  IMAD.MOV.U32 R10, RZ, RZ, R16 ;  /* 0x000000ffff0a7224 */ /* 0x000fe400078e0010 */
[----:B------:R-:W-:Y:S02]  /*5d40*/  IMAD.MOV.U32 R11, RZ, RZ, R17 ;  /* 0x000000ffff0b7224 */ /* 0x000fe400078e0011 */
[----:B------:R-:W-:Y:S02]  /*5d50*/  IMAD.MOV.U32 R6, RZ, RZ, R10 ;  /* 0x000000ffff067224 */ /* 0x000fe400078e000a */
[----:B------:R-:W-:-:S06]  /*5d60*/  IMAD.MOV.U32 R7, RZ, RZ, R11 ;  /* 0x000000ffff077224 */ /* 0x000fcc00078e000b */
[----:B------:R-:W-:Y:S05]  /*5d70*/  @P0 BRA `(.L_x_87) ;  /* 0x0000000800980947 */ /* 0x000fea0003800000 */
[----:B------:R-:W0:Y:S02]  /*5d80*/  FRND.F64.TRUNC R6, R4 ;  /* 0x0000000400067313 */ /* 0x000e24000030d800 */
[----:B0-----:R-:W-:Y:S01]  /*5d90*/  DSETP.NEU.AND P0, PT, R4, R6, PT ;  /* 0x000000060400722a */ /* 0x001fe20003f0d000 */
[----:B------:R-:W-:Y:S02]  /*5da0*/  IMAD.MOV.U32 R6, RZ, RZ, 0x0 ;  /* 0x00000000ff067424 */ /* 0x000fe400078e00ff */
[----:B------:R-:W-:-:S11]  /*5db0*/  IMAD.MOV.U32 R7, RZ, RZ, 0x7ff00000 ;  /* 0x7ff00000ff077424 */ /* 0x000fd600078e00ff */
        /* <DEDUP_REMOVED lines=15> */
[----:B------:R0:W4:Y:S01]  /*5eb0*/  LDG.E.128.CONSTANT R12, desc[UR4][R16.64+0x20] ;  /* 0x00002004100c7981 */ /* 0x000122000c1e9d00 */
[----:B------:R-:W1:Y:S01]  /*5ec0*/  FRND.F64 R6, R8 ;  /* 0x0000000800067313 */ /* 0x000e620000301800 */
[----:B------:R-:W-:Y:S01]  /*5ed0*/  UMOV UR6, 0x33145c07 ;  /* 0x33145c0700067882 */ /* 0x000fe20000000000 */
[----:B------:R-:W-:Y:S01]  /*5ee0*/  UMOV UR7, 0x3ca1a626 ;  /* 0x3ca1a62600077882 */ /* 0x000fe20000000000 */
[----:B------:R-:W-:Y:S01]  /*5ef0*/  LOP3.LUT R33, R32, 0x1, RZ, 0xc0, !PT ;  /* 0x0000000120217812 */ /* 0x000fe200078ec0ff */
[----:B------:R-:W-:Y:S03]  /*5f00*/  BSSY.RECONVERGENT B3, `(.L_x_89) ;  /* 0x0000032000037945 */ /* 0x000fe60003800200 */
[----:B------:R-:W-:Y:S01]  /*5f10*/  ISETP.NE.U32.AND P0, PT, R33, 0x1, PT ;  /* 0x000000012100780c */ /* 0x000fe20003f05070 */
[----:B------:R-:W-:-:S02]  /*5f20*/  IMAD.MOV.U32 R33, RZ, RZ, 0x20fd8164 ;  /* 0x20fd8164ff217424 */ /* 0x000fc400078e00ff */
[----:B0-----:R-:W-:Y:S01]  /*5f30*/  IMAD.MOV.U32 R16, RZ, RZ, 0x3da8ff83 ;  /* 0x3da8ff83ff107424 */ /* 0x001fe200078e00ff */
[----:B------:R-:W-:Y:S01]  /*5f40*/  ISETP.NE.U32.AND.EX P0, PT, RZ, RZ, PT, P0 ;  /* 0x000000ffff00720c */ /* 0x000fe20003f05100 */
[----:B-1----:R-:W-:-:S03]  /*5f50*/  DFMA R6, R6, -0.5, R4 ;  /* 0xbfe000000606782b */ /* 0x002fc60000000004 */
[----:B------:R-:W-:Y:S02]  /*5f60*/  FSEL R8, R33, -8.06006814911005101289e+34, !P0 ;  /* 0xf9785eba21087808 */ /* 0x000fe40004000000 */
[----:B------:R-:W-:-:S03]  /*5f70*/  FSEL R9, -R16, 0.11223486810922622681, !P0 ;  /* 0x3de5db6510097808 */ /* 0x000fc60004000100 */
[----:B------:R-:W-:Y:S01]  /*5f80*/  DMUL R4, R6, UR6 ;  /* 0x0000000606047c28 */ /* 0x000fe20008000000 */
[----:B------:R-:W-:Y:S01]  /*5f90*/  UMOV UR6, 0x54442d18 ;  /* 0x54442d1800067882 */ /* 0x000fe20000000000 */
[----:B------:R-:W-:-:S06]  /*5fa0*/  UMOV UR7, 0x400921fb ;  /* 0x400921fb00077882 */ /* 0x000fcc0000000000 */
[----:B------:R-:W-:-:S08]  /*5fb0*/  DFMA R6, R6, UR6, R4 ;  /* 0x0000000606067c2b */ /* 0x000fd00008000004 */
[----:B------:R-:W-:-:S08]  /*5fc0*/  DMUL R4, R6, R6 ;  /* 0x0000000606047228 */ /* 0x000fd00000000000 */
        /* <DEDUP_REMOVED lines=37> */
.L_x_90:
[----:B------:R-:W-:Y:S05]  /*6220*/  BSYNC.RECONVERGENT B3 ;  /* 0x0000000000037941 */ /* 0x000fea0003800200 */
.L_x_89:
[----:B------:R-:W-:Y:S05]  /*6230*/  BSYNC.RECONVERGENT B2 ;  /* 0x0000000000027941 */ /* 0x000fea0003800200 */
.L_x_88:
        /* <DEDUP_REMOVED lines=8> */
[----:B------:R-:W-:-:S03]  /*62c0*/  @!P0 IMAD.MOV.U32 R8, RZ, RZ, R4 ;  /* 0x000000ffff088224 */ /* 0x000fc600078e0004 */
[----:B------:R-:W-:-:S04]  /*62d0*/  IADD3 R2, PT, PT, R12, -0x1, RZ ;  /* 0xffffffff0c027810 */ /* 0x000fc80007ffe0ff */
[----:B------:R-:W-:-:S13]  /*62e0*/  ISETP.GT.U32.AND P1, PT, R2, 0x7feffffe, PT ;  /* 0x7feffffe0200780c */ /* 0x000fda0003f24070 */
[----:B------:R-:W-:Y:S05]  /*62f0*/  @P1 BRA `(.L_x_92) ;  /* 0x0000000400001947 */ /* 0x000fea0003800000 */
[----:B------:R-:W-:Y:S01]  /*6300*/  LOP3.LUT R2, R12, 0xfffff, RZ, 0xc0, !PT ;  /* 0x000fffff0c027812 */ /* 0x000fe200078ec0ff */
[----:B------:R-:W-:Y:S01]  /*6310*/  IMAD.MOV.U32 R4, RZ, RZ, RZ ;  /* 0x000000ffff047224 */ /* 0x000fe200078e00ff */
[----:B------:R-:W-:Y:S01]  /*6320*/  UMOV UR6, 0x3ae80f1e ;  /* 0x3ae80f1e00067882 */ /* 0x000fe20000000000 */
[----:B------:R-:W-:Y:S01]  /*6330*/  IMAD.MOV.U32 R16, RZ, RZ, -0x748574fc ;  /* 0x8b7a8b04ff107424 */ /* 0x000fe200078e00ff */
[----:B------:R-:W-:Y:S01]  /*6340*/  LOP3.LUT R9, R2, 0x3ff00000, RZ, 0xfc, !PT ;  /* 0x3ff0000002097812 */ /* 0x000fe200078efcff */
[----:B------:R-:W-:Y:S01]  /*6350*/  IMAD.MOV.U32 R17, RZ, RZ, 0x3ed0ee25 ;  /* 0x3ed0ee25ff117424 */ /* 0x000fe200078e00ff */
[----:B------:R-:W-:Y:S01]  /*6360*/  UMOV UR7, 0x3eb1380b ;  /* 0x3eb1380b00077882 */ /* 0x000fe20000000000 */
[----:B------:R-:W-:Y:S01]  /*6370*/  UMOV UR8, 0x80000000 ;  /* 0x8000000000087882 */ /* 0x000fe20000000000 */
[----:B------:R-:W-:Y:S01]  /*6380*/  ISETP.GE.U32.AND P0, PT, R9, 0x3ff6a09f, PT ;  /* 0x3ff6a09f0900780c */ /* 0x000fe20003f06070 */
[----:B------:R-:W-:-:S12]  /*6390*/  UMOV UR9, 0x43300000 ;  /* 0x4330000000097882 */ /* 0x000fd80000000000 */
[----:B------:R-:W-:-:S04]  /*63a0*/  @P0 VIADD R3, R9, 0xfff00000 ;  /* 0xfff0000009030836 */ /* 0x000fc80000000000 */
[----:B------:R-:W-:-:S06]  /*63b0*/  @P0 IMAD.MOV.U32 R9, RZ, RZ, R3 ;  /* 0x000000ffff090224 */ /* 0x000fcc00078e0003 */
        /* <DEDUP_REMOVED lines=8> */
[----:B------:R-:W-:-:S08]  /*6440*/  DMUL R6, R2, R2 ;  /* 0x0000000202067228 */ /* 0x000fd00000000000 */
[----:B------:R-:W-:Y:S01]  /*6450*/  DFMA R14, R6, UR6, R16 ;  /* 0x00000006060e7c2b */ /* 0x000fe20008000010 */
[----:B------:R-:W-:Y:S01]  /*6460*/  UMOV UR6, 0x9f02676f ;  /* 0x9f02676f00067882 */ /* 0x000fe20000000000 */
[----:B------:R-:W-:Y:S01]  /*6470*/  UMOV UR7, 0x3ef3b266 ;  /* 0x3ef3b26600077882 */ /* 0x000fe20000000000 */
[----:B------:R-:W-:Y:S01]  /*6480*/  LEA.HI R16, R12, R13, RZ, 0xc ;  /* 0x0000000d0c107211 */ /* 0x000fe200078f60ff */
[----:B------:R-:W-:Y:S01]  /*6490*/  DADD R12, R8, -R2 ;  /* 0x00000000080c7229 */ /* 0x000fe20000000802 */
[----:B------:R-:W-:-:S03]  /*64a0*/  IMAD.MOV.U32 R17, RZ, RZ, 0x43300000 ;  /* 0x43300000ff117424 */ /* 0x000fc600078e00ff */
[----:B------:R-:W-:Y:S01]  /*64b0*/  DFMA R14, R6, R14, UR6 ;  /* 0x00000006060e7e2b */ /* 0x000fe2000800000e */
[----:B------:R-:W-:Y:S01]  /*64c0*/  UMOV UR6, 0xa9ab0956 ;  /* 0xa9ab095600067882 */ /* 0x000fe20000000000 */
[----:B------:R-:W-:Y:S01]  /*64d0*/  UMOV UR7, 0x3f1745cb ;  /* 0x3f1745cb00077882 */ /* 0x000fe20000000000 */
[----:B------:R-:W-:Y:S01]  /*64e0*/  @P0 VIADD R16, R16, 0x1 ;  /* 0x0000000110100836 */ /* 0x000fe20000000000 */
[----:B------:R-:W-:-:S04]  /*64f0*/  DADD R12, R12, R12 ;  /* 0x000000000c0c7229 */ /* 0x000fc8000000000c */
[----:B------:R-:W-:Y:S01]  /*6500*/  DFMA R14, R6, R14, UR6 ;  /* 0x00000006060e7e2b */ /* 0x000fe2000800000e */
[----:B------:R-:W-:Y:S01]  /*6510*/  UMOV UR6, 0x2d1b5154 ;  /* 0x2d1b515400067882 */ /* 0x000fe20000000000 */
[----:B------:R-:W-:Y:S01]  /*6520*/  UMOV UR7, 0x3f3c71c7 ;  /* 0x3f3c71c700077882 */ /* 0x000fe20000000000 */
[----:B------:R-:W-:Y:S01]  /*6530*/  LOP3.LUT R16, R16, 0x80000000, RZ, 0x3c, !PT ;  /* 0x8000000010107812 */ /* 0x000fe200078e3cff */
[----:B------:R-:W-:-:S04]  /*6540*/  DFMA R12, R8, -R2, R12 ;  /* 0x80000002080c722b */ /* 0x000fc8000000000c */
[----:B------:R-:W-:Y:S01]  /*6550*/  DFMA R14, R6, R14, UR6 ;  /* 0x00000006060e7e2b */ /* 0x000fe2000800000e */
[----:B------:R-:W-:Y:S01]  /*6560*/  UMOV UR6, 0x923be72d ;  /* 0x923be72d00067882 */ /* 0x000fe20000000000 */
[----:B------:R-:W-:Y:S01]  /*6570*/  UMOV UR7, 0x3f624924 ;  /* 0x3f62492400077882 */ /* 0x000fe20000000000 */
[----:B------:R-:W-:Y:S01]  /*6580*/  DADD R16, R16, -UR8 ;  /* 0x8000000810107e29 */ /* 0x000fe20008000000 */
[----:B------:R-:W-:Y:S01]  /*6590*/  UMOV UR8, 0xfefa39ef ;  /* 0xfefa39ef00087882 */ /* 0x000fe20000000000 */
[----:B------:R-:W-:Y:S01]  /*65a0*/  UMOV UR9, 0x3fe62e42 ;  /* 0x3fe62e4200097882 */ /* 0x000fe20000000000 */
[----:B------:R-:W-:Y:S02]  /*65b0*/  DMUL R12, R4, R12 ;  /* 0x0000000c040c7228 */ /* 0x000fe40000000000 */
[----:B------:R-:W-:Y:S01]  /*65c0*/  DFMA R14, R6, R14, UR6 ;  /* 0x00000006060e7e2b */ /* 0x000fe2000800000e */
[----:B------:R-:W-:Y:S01]  /*65d0*/  UMOV UR6, 0x9999a3c4 ;  /* 0x9999a3c400067882 */ /* 0x000fe20000000000 */
[----:B------:R-:W-:Y:S01]  /*65e0*/  UMOV UR7, 0x3f899999 ;  /* 0x3f89999900077882 */ /* 0x000fe20000000000 */
[----:B------:R-:W-:-:S05]  /*65f0*/  DFMA R8, R16, UR8, R2 ;  /* 0x0000000810087c2b */ /* 0x000fca0008000002 */
        /* <DEDUP_REMOVED lines=16> */
.L_x_92:
[----:B------:R-:W-:Y:S01]  /*6700*/  IMAD.MOV.U32 R2, RZ, RZ, 0x0 ;  /* 0x00000000ff027424 */ /* 0x000fe200078e00ff */
[----:B------:R-:W-:Y:S01]  /*6710*/  LOP3.LUT P0, RZ, R5, 0x7fffffff, RZ, 0xc0, !PT ;  /* 0x7fffffff05ff7812 */ /* 0x000fe2000780c0ff */
[----:B------:R-:W-:-:S06]  /*6720*/  IMAD.MOV.U32 R3, RZ, RZ, 0x7ff00000 ;  /* 0x7ff00000ff037424 */ /* 0x000fcc00078e00ff */
[----:B------:R-:W-:-:S10]  /*6730*/  DFMA R2, R4, R2, +INF ;  /* 0x7ff000000402742b */ /* 0x000fd40000000002 */
[----:B------:R-:W-:Y:S02]  /*6740*/  FSEL R8, R2, RZ, P0 ;  /* 0x000000ff02087208 */ /* 0x000fe40000000000 */
[----:B------:R-:W-:-:S07]  /*6750*/  FSEL R9, R3, -QNAN , P0 ;  /* 0xfff0000003097808 */ /* 0x000fce0000000000 */
.L_x_93:
[----:B------:R-:W-:Y:S05]  /*6760*/  BSYNC.RECONVERGENT B0 ;  /* 0x0000000000007941 */ /* 0x000fea0003800200 */
.L_x_91:
[--C-:B------:R-:W-:Y:S01]  /*6770*/  DADD R10, -R10, R8.reuse ;  /* 0x000000000a0a7229 */ /* 0x100fe20000000108 */
[----:B------:R-:W-:Y:S01]  /*6780*/  ISETP.GE.AND P0, PT, R0, 0x3c000000, PT ;  /* 0x3c0000000000780c */ /* 0x000fe20003f06270 */
[----:B------:R-:W-:-:S10]  /*6790*/  DADD R8, -RZ, -R8 ;  /* 0x00000000ff087229 */ /* 0x000fd40000000908 */
[----:B------:R-:W-:Y:S02]  /*67a0*/  FSEL R6, R8, R10, !P0 ;  /* 0x0000000a08067208 */ /* 0x000fe40004000000 */
[----:B------:R-:W-:Y:S01]  /*67b0*/  FSEL R7, R9, R11, !P0 ;  /* 0x0000000b09077208 */ /* 0x000fe20004000000 */
[----:B------:R-:W-:Y:S06]  /*67c0*/  BRA `(.L_x_87) ;  /* 0x0000000000047947 */ /* 0x000fec0003800000 */
.L_x_85:
[----:B------:R-:W-:-:S11]  /*67d0*/  DADD R6, R2, R2 ;  /* 0x0000000002067229 */ /* 0x000fd60000000002 */
.L_x_87:
[----:B------:R-:W-:Y:S05]  /*67e0*/  BSYNC.RECONVERGENT B1 ;  /* 0x0000000000017941 */ /* 0x000fea0003800200 */
.L_x_84:
[----:B------:R-:W0:Y:S01]  /*67f0*/  S2R R5, SR_CTAID.X ;  /* 0x0000000000057919 */ /* 0x000e220000002500 */
[----:B------:R-:W1:Y:S01]  /*6800*/  LDC.64 R2, c[0x0][0x388] ;  /* 0x0000e200ff027b82 */ /* 0x000e620000000a00 */
[----:B------:R-:W0:Y:S01]  /*6810*/  LDCU UR6, c[0x0][0x360] ;  /* 0x00006c00ff0677ac */ /* 0x000e220008000800 */
[----:B------:R-:W-:Y:S01]  /*6820*/  DADD R18, R18, R20 ;  /* 0x0000000012127229 */ /* 0x000fe20000000014 */
[----:B------:R-:W0:Y:S07]  /*6830*/  S2R R0, SR_TID.X ;  /* 0x0000000000007919 */ /* 0x000e2e0000002100 */
[----:B------:R-:W-:-:S08]  /*6840*/  DADD R18, R18, R22 ;  /* 0x0000000012127229 */ /* 0x000fd00000000016 */
[----:B------:R-:W-:Y:S01]  /*6850*/  DADD R6, R18, R6 ;  /* 0x0000000012067229 */ /* 0x000fe20000000006 */
[----:B0-----:R-:W-:-:S04]  /*6860*/  IMAD R5, R5, UR6, R0 ;  /* 0x0000000605057c24 */ /* 0x001fc8000f8e0200 */
[----:B-1----:R-:W-:-:S05]  /*6870*/  IMAD.WIDE R2, R5, 0x8, R2 ;  /* 0x0000000805027825 */ /* 0x002fca00078e0202 */
[----:B------:R-:W-:Y:S01]  /*6880*/  STG.E.64 desc[UR4][R2.64], R6 ;  /* 0x0000000602007986 */ /* 0x000fe2000c101b04 */
[----:B------:R-:W-:Y:S05]  /*6890*/  EXIT ;  /* 0x000000000000794d */ /* 0x000fea0003800000 */
        .weak           $__internal_0_$__cuda_sm20_div_rn_f64_full
        .type           $__internal_0_$__cuda_sm20_div_rn_f64_full,@function
        .size           $__internal_0_$__cuda_sm20_div_rn_f64_full,($_Z8MyKernelPdS_$__internal_accurate_pow - $__internal_0_$__cuda_sm20_div_rn_f64_full)
$__internal_0_$__cuda_sm20_div_rn_f64_full:
[C---:B------:R-:W-:Y:S01]  /*68a0*/  FSETP.GEU.AND P0, PT, |R8|.reuse, 1.469367938527859385e-39, PT ;  /* 0x001000000800780b */ /* 0x040fe20003f0e200 */
[----:B------:R-:W-:Y:S01]  /*68b0*/  IMAD.MOV.U32 R26, RZ, RZ, R7 ;  /* 0x000000ffff1a7224 */ /* 0x000fe200078e0007 */
[----:B------:R-:W-:Y:S01]  /*68c0*/  LOP3.LUT R24, R8, 0x800fffff, RZ, 0xc0, !PT ;  /* 0x800fffff08187812 */ /* 0x000fe200078ec0ff */
[----:B------:R-:W-:Y:S01]  /*68d0*/  IMAD.MOV.U32 R27, RZ, RZ, R8 ;  /* 0x000000ffff1b7224 */ /* 0x000fe200078e0008 */
[----:B------:R-:W-:Y:S01]  /*68e0*/  BSSY.RECONVERGENT B0, `(.L_x_94) ;  /* 0x000005c000007945 */ /* 0x000fe20003800200 */
[----:B------:R-:W-:Y:S01]  /*68f0*/  IMAD.MOV.U32 R31, RZ, RZ, R9 ;  /* 0x000000ffff1f7224 */ /* 0x000fe200078e0009 */
[----:B------:R-:W-:Y:S01]  /*6900*/  LOP3.LUT R25, R24, 0x3ff00000, RZ, 0xfc, !PT ;  /* 0x3ff0000018197812 */ /* 0x000fe200078efcff */
[----:B------:R-:W-:Y:S01]  /*6910*/  IMAD.MOV.U32 R24, RZ, RZ, R7 ;  /* 0x000000ffff187224 */ /* 0x000fe200078e0007 */
[----:B------:R-:W-:Y:S01]  /*6920*/  LOP3.LUT R9, R8, 0x7ff00000, RZ, 0xc0, !PT ;  /* 0x7ff0000008097812 */ /* 0x000fe200078ec0ff */
[----:B------:R-:W-:Y:S01]  /*6930*/  IMAD.MOV.U32 R42, RZ, RZ, 0x1 ;  /* 0x00000001ff2a7424 */ /* 0x000fe200078e00ff */
[C---:B------:R-:W-:Y:S01]  /*6940*/  FSETP.GEU.AND P2, PT, |R31|.reuse, 1.469367938527859385e-39, PT ;  /* 0x001000001f00780b */ /* 0x040fe20003f4e200 */
[----:B------:R-:W-:Y:S01]  /*6950*/  IMAD.MOV.U32 R30, RZ, RZ, R28 ;  /* 0x000000ffff1e7224 */ /* 0x000fe200078e001c */
[----:B------:R-:W-:Y:S01]  /*6960*/  LOP3.LUT R7, R31, 0x7ff00000, RZ, 0xc0, !PT ;  /* 0x7ff000001f077812 */ /* 0x000fe200078ec0ff */
[----:B------:R-:W-:Y:S01]  /*6970*/  @!P0 DMUL R24, R26, 8.98846567431157953865e+307 ;  /* 0x7fe000001a188828 */ /* 0x000fe20000000000 */
[----:B------:R-:W-:-:S02]  /*6980*/  IMAD.MOV.U32 R8, RZ, RZ, 0x1ca00000 ;  /* 0x1ca00000ff087424 */ /* 0x000fc400078e00ff */
[----:B------:R-:W-:-:S03]  /*6990*/  ISETP.GE.U32.AND P1, PT, R7, R9, PT ;  /* 0x000000090700720c */ /* 0x000fc60003f26070 */
[----:B------:R-:W0:Y:S04]  /*69a0*/  MUFU.RCP64H R43, R25 ;  /* 0x00000019002b7308 */ /* 0x000e280000001800 */
[----:B------:R-:W-:Y:S02]  /*69b0*/  @!P2 LOP3.LUT R28, R27, 0x7ff00000, RZ, 0xc0, !PT ;  /* 0x7ff000001b1ca812 */ /* 0x000fe400078ec0ff */
[----:B------:R-:W-:Y:S02]  /*69c0*/  @!P0 LOP3.LUT R9, R25, 0x7ff00000, RZ, 0xc0, !PT ;  /* 0x7ff0000019098812 */ /* 0x000fe400078ec0ff */
[----:B------:R-:W-:Y:S02]  /*69d0*/  @!P2 ISETP.GE.U32.AND P3, PT, R7, R28, PT ;  /* 0x0000001c0700a20c */ /* 0x000fe40003f66070 */
[----:B------:R-:W-:-:S02]  /*69e0*/  SEL R28, R8, 0x63400000, !P1 ;  /* 0x63400000081c7807 */ /* 0x000fc40004800000 */
[----:B------:R-:W-:-:S04]  /*69f0*/  @!P2 SEL R29, R8, 0x63400000, !P3 ;  /* 0x63400000081da807 */ /* 0x000fc80005800000 */
[----:B------:R-:W-:Y:S01]  /*6a00*/  @!P2 LOP3.LUT R29, R29, 0x80000000, R31, 0xf8, !PT ;  /* 0x800000001d1da812 */ /* 0x000fe200078ef81f */
[----:B0-----:R-:W-:-:S03]  /*6a10*/  DFMA R38, R42, -R24, 1 ;  /* 0x3ff000002a26742b */ /* 0x001fc60000000818 */
[----:B------:R-:W-:-:S05]  /*6a20*/  @!P2 LOP3.LUT R29, R29, 0x100000, RZ, 0xfc, !PT ;  /* 0x001000001d1da812 */ /* 0x000fca00078efcff */
[----:B------:R-:W-:-:S08]  /*6a30*/  DFMA R38, R38, R38, R38 ;  /* 0x000000262626722b */ /* 0x000fd00000000026 */
[----:B------:R-:W-:Y:S01]  /*6a40*/  DFMA R42, R42, R38, R42 ;  /* 0x000000262a2a722b */ /* 0x000fe2000000002a */
[----:B------:R-:W-:Y:S01]  /*6a50*/  LOP3.LUT R39, R28, 0x800fffff, R31, 0xf8, !PT ;  /* 0x800fffff1c277812 */ /* 0x000fe200078ef81f */
[----:B------:R-:W-:Y:S02]  /*6a60*/  IMAD.MOV.U32 R38, RZ, RZ, R30 ;  /* 0x000000ffff267224 */ /* 0x000fe400078e001e */
[----:B------:R-:W-:-:S04]  /*6a70*/  @!P2 IMAD.MOV.U32 R28, RZ, RZ, RZ ;  /* 0x000000ffff1ca224 */ /* 0x000fc800078e00ff */
[----:B------:R-:W-:Y:S02]  /*6a80*/  DFMA R40, R42, -R24, 1 ;  /* 0x3ff000002a28742b */ /* 0x000fe40000000818 */
[----:B------:R-:W-:Y:S01]  /*6a90*/  @!P2 DFMA R38, R38, 2, -R28 ;  /* 0x400000002626a82b */ /* 0x000fe2000000081c */
[----:B------:R-:W-:-:S05]  /*6aa0*/  IMAD.MOV.U32 R28, RZ, RZ, R7 ;  /* 0x000000ffff1c7224 */ /* 0x000fca00078e0007 */
[----:B------:R-:W-:-:S04]  /*6ab0*/  DFMA R42, R42, R40, R42 ;  /* 0x000000282a2a722b */ /* 0x000fc8000000002a */
[----:B------:R-:W-:-:S04]  /*6ac0*/  @!P2 LOP3.LUT R28, R39, 0x7ff00000, RZ, 0xc0, !PT ;  /* 0x7ff00000271ca812 */ /* 0x000fc800078ec0ff */
[----:B------:R-:W-:Y:S01]  /*6ad0*/  DMUL R40, R42, R38 ;  /* 0x000000262a287228 */ /* 0x000fe20000000000 */
[----:B------:R-:W-:-:S05]  /*6ae0*/  VIADD R29, R28, 0xffffffff ;  /* 0xffffffff1c1d7836 */ /* 0x000fca0000000000 */
[----:B------:R-:W-:Y:S01]  /*6af0*/  ISETP.GT.U32.AND P0, PT, R29, 0x7feffffe, PT ;  /* 0x7feffffe1d00780c */ /* 0x000fe20003f04070 */
[----:B------:R-:W-:Y:S01]  /*6b00*/  VIADD R29, R9, 0xffffffff ;  /* 0xffffffff091d7836 */ /* 0x000fe20000000000 */
[----:B------:R-:W-:-:S04]  /*6b10*/  DFMA R44, R40, -R24, R38 ;  /* 0x80000018282c722b */ /* 0x000fc80000000026 */
[----:B------:R-:W-:-:S04]  /*6b20*/  ISETP.GT.U32.OR P0, PT, R29, 0x7feffffe, P0 ;  /* 0x7feffffe1d00780c */ /* 0x000fc80000704470 */
[----:B------:R-:W-:-:S09]  /*6b30*/  DFMA R40, R42, R44, R40 ;  /* 0x0000002c2a28722b */ /* 0x000fd20000000028 */
[----:B------:R-:W-:Y:S05]  /*6b40*/  @P0 BRA `(.L_x_95) ;  /* 0x0000000000740947 */ /* 0x000fea0003800000 */
[----:B------:R-:W-:-:S04]  /*6b50*/  LOP3.LUT R9, R27, 0x7ff00000, RZ, 0xc0, !PT ;  /* 0x7ff000001b097812 */ /* 0x000fc800078ec0ff */
[CC--:B------:R-:W-:Y:S02]  /*6b60*/  VIADDMNMX R28, R7.reuse, -R9.reuse, 0xb9600000, !PT ;  /* 0xb9600000071c7446 */ /* 0x0c0fe40007800909 */
[----:B------:R-:W-:Y:S02]  /*6b70*/  ISETP.GE.U32.AND P0, PT, R7, R9, PT ;  /* 0x000000090700720c */ /* 0x000fe40003f06070 */
[----:B------:R-:W-:Y:S02]  /*6b80*/  VIMNMX R28, PT, PT, R28, 0x46a00000, PT ;  /* 0x46a000001c1c7848 */ /* 0x000fe40003fe0100 */
[----:B------:R-:W-:-:S05]  /*6b90*/  SEL R8, R8, 0x63400000, !P0 ;  /* 0x6340000008087807 */ /* 0x000fca0004000000 */
[----:B------:R-:W-:Y:S02]  /*6ba0*/  IMAD.IADD R8, R28, 0x1, -R8 ;  /* 0x000000011c087824 */ /* 0x000fe400078e0a08 */
[----:B------:R-:W-:Y:S02]  /*6bb0*/  IMAD.MOV.U32 R28, RZ, RZ, RZ ;  /* 0x000000ffff1c7224 */ /* 0x000fe400078e00ff */
[----:B------:R-:W-:-:S06]  /*6bc0*/  VIADD R29, R8, 0x7fe00000 ;  /* 0x7fe00000081d7836 */ /* 0x000fcc0000000000 */
[----:B------:R-:W-:-:S10]  /*6bd0*/  DMUL R42, R40, R28 ;  /* 0x0000001c282a7228 */ /* 0x000fd40000000000 */
[----:B------:R-:W-:-:S13]  /*6be0*/  FSETP.GTU.AND P0, PT, |R43|, 1.469367938527859385e-39, PT ;  /* 0x001000002b00780b */ /* 0x000fda0003f0c200 */
[----:B------:R-:W-:Y:S05]  /*6bf0*/  @P0 BRA `(.L_x_96) ;  /* 0x0000000000a80947 */ /* 0x000fea0003800000 */
[----:B------:R-:W-:Y:S01]  /*6c00*/  DFMA R24, R40, -R24, R38 ;  /* 0x800000182818722b */ /* 0x000fe20000000026 */
[----:B------:R-:W-:-:S09]  /*6c10*/  IMAD.MOV.U32 R28, RZ, RZ, RZ ;  /* 0x000000ffff1c7224 */ /* 0x000fd200078e00ff */
[C---:B------:R-:W-:Y:S02]  /*6c20*/  FSETP.NEU.AND P0, PT, R25.reuse, RZ, PT ;  /* 0x000000ff1900720b */ /* 0x040fe40003f0d000 */
[----:B------:R-:W-:-:S04]  /*6c30*/  LOP3.LUT R7, R25, 0x80000000, R27, 0x48, !PT ;  /* 0x8000000019077812 */ /* 0x000fc800078e481b */
[----:B------:R-:W-:-:S07]  /*6c40*/  LOP3.LUT R29, R7, R29, RZ, 0xfc, !PT ;  /* 0x0000001d071d7212 */ /* 0x000fce00078efcff */
[----:B------:R-:W-:Y:S05]  /*6c50*/  @!P0 BRA `(.L_x_96) ;  /* 0x0000000000908947 */ /* 0x000fea0003800000 */
[----:B------:R-:W-:Y:S01]  /*6c60*/  IMAD.MOV R25, RZ, RZ, -R8 ;  /* 0x000000ffff197224 */ /* 0x000fe200078e0a08 */
[----:B------:R-:W-:Y:S01]  /*6c70*/  IADD3 R8, PT, PT, -R8, -0x43300000, RZ ;  /* 0xbcd0000008087810 */ /* 0x000fe20007ffe1ff */
[----:B------:R-:W-:-:S06]  /*6c80*/  IMAD.MOV.U32 R24, RZ, RZ, RZ ;  /* 0x000000ffff187224 */ /* 0x000fcc00078e00ff */
[----:B------:R-:W-:Y:S02]  /*6c90*/  DFMA R24, R42, -R24, R40 ;  /* 0x800000182a18722b */ /* 0x000fe40000000028 */
[----:B------:R-:W-:-:S08]  /*6ca0*/  DMUL.RP R40, R40, R28 ;  /* 0x0000001c28287228 */ /* 0x000fd00000008000 */
[----:B------:R-:W-:Y:S02]  /*6cb0*/  FSETP.NEU.AND P0, PT, |R25|, R8, PT ;  /* 0x000000081900720b */ /* 0x000fe40003f0d200 */
[----:B------:R-:W-:Y:S02]  /*6cc0*/  LOP3.LUT R7, R41, R7, RZ, 0x3c, !PT ;  /* 0x0000000729077212 */ /* 0x000fe400078e3cff */
[----:B------:R-:W-:Y:S02]  /*6cd0*/  FSEL R8, R40, R42, !P0 ;  /* 0x0000002a28087208 */ /* 0x000fe40004000000 */
[----:B------:R-:W-:-:S03]  /*6ce0*/  FSEL R7, R7, R43, !P0 ;  /* 0x0000002b07077208 */ /* 0x000fc60004000000 */
[----:B------:R-:W-:Y:S01]  /*6cf0*/  IMAD.MOV.U32 R42, RZ, RZ, R8 ;  /* 0x000000ffff2a7224 */ /* 0x000fe200078e0008 */
[----:B------:R-:W-:Y:S01]  /*6d00*/  MOV R43, R7 ;  /* 0x00000007002b7202 */ /* 0x000fe20000000f00 */
[----:B------:R-:W-:Y:S06]  /*6d10*/  BRA `(.L_x_96) ;  /* 0x0000000000607947 */ /* 0x000fec0003800000 */
.L_x_95:
[----:B------:R-:W-:-:S14]  /*6d20*/  DSETP.NAN.AND P0, PT, R30, R30, PT ;  /* 0x0000001e1e00722a */ /* 0x000fdc0003f08000 */
[----:B------:R-:W-:Y:S05]  /*6d30*/  @P0 BRA `(.L_x_97) ;  /* 0x00000000004c0947 */ /* 0x000fea0003800000 */
[----:B------:R-:W-:-:S14]  /*6d40*/  DSETP.NAN.AND P0, PT, R26, R26, PT ;  /* 0x0000001a1a00722a */ /* 0x000fdc0003f08000 */
[----:B------:R-:W-:Y:S05]  /*6d50*/  @P0 BRA `(.L_x_98) ;  /* 0x0000000000340947 */ /* 0x000fea0003800000 */
[----:B------:R-:W-:Y:S01]  /*6d60*/  ISETP.NE.AND P0, PT, R28, R9, PT ;  /* 0x000000091c00720c */ /* 0x000fe20003f05270 */
[----:B------:R-:W-:Y:S02]  /*6d70*/  IMAD.MOV.U32 R42, RZ, RZ, 0x0 ;  /* 0x00000000ff2a7424 */ /* 0x000fe400078e00ff */
[----:B------:R-:W-:-:S10]  /*6d80*/  IMAD.MOV.U32 R43, RZ, RZ, -0x80000 ;  /* 0xfff80000ff2b7424 */ /* 0x000fd400078e00ff */
[----:B------:R-:W-:Y:S05]  /*6d90*/  @!P0 BRA `(.L_x_96) ;  /* 0x0000000000408947 */ /* 0x000fea0003800000 */
[----:B------:R-:W-:Y:S02]  /*6da0*/  ISETP.NE.AND P0, PT, R28, 0x7ff00000, PT ;  /* 0x7ff000001c00780c */ /* 0x000fe40003f05270 */
[----:B------:R-:W-:Y:S02]  /*6db0*/  LOP3.LUT R26, R31, 0x80000000, R27, 0x48, !PT ;  /* 0x800000001f1a7812 */ /* 0x000fe400078e481b */
[----:B------:R-:W-:-:S13]  /*6dc0*/  ISETP.EQ.OR P0, PT, R9, RZ, !P0 ;  /* 0x000000ff0900720c */ /* 0x000fda0004702670 */
[----:B------:R-:W-:Y:S01]  /*6dd0*/  @P0 LOP3.LUT R7, R26, 0x7ff00000, RZ, 0xfc, !PT ;  /* 0x7ff000001a070812 */ /* 0x000fe200078efcff */
[----:B------:R-:W-:Y:S02]  /*6de0*/  @!P0 IMAD.MOV.U32 R42, RZ, RZ, RZ ;  /* 0x000000ffff2a8224 */ /* 0x000fe400078e00ff */
[----:B------:R-:W-:Y:S02]  /*6df0*/  @!P0 IMAD.MOV.U32 R43, RZ, RZ, R26 ;  /* 0x000000ffff2b8224 */ /* 0x000fe400078e001a */
[----:B------:R-:W-:Y:S02]  /*6e00*/  @P0 IMAD.MOV.U32 R42, RZ, RZ, RZ ;  /* 0x000000ffff2a0224 */ /* 0x000fe400078e00ff */
[----:B------:R-:W-:Y:S01]  /*6e10*/  @P0 IMAD.MOV.U32 R43, RZ, RZ, R7 ;  /* 0x000000ffff2b0224 */ /* 0x000fe200078e0007 */
[----:B------:R-:W-:Y:S06]  /*6e20*/  BRA `(.L_x_96) ;  /* 0x00000000001c7947 */ /* 0x000fec0003800000 */
.L_x_98:
[----:B------:R-:W-:Y:S01]  /*6e30*/  LOP3.LUT R7, R27, 0x80000, RZ, 0xfc, !PT ;  /* 0x000800001b077812 */ /* 0x000fe200078efcff */
[----:B------:R-:W-:-:S04]  /*6e40*/  IMAD.MOV.U32 R42, RZ, RZ, R26 ;  /* 0x000000ffff2a7224 */ /* 0x000fc800078e001a */
[----:B------:R-:W-:Y:S01]  /*6e50*/  IMAD.MOV.U32 R43, RZ, RZ, R7 ;  /* 0x000000ffff2b7224 */ /* 0x000fe200078e0007 */
[----:B------:R-:W-:Y:S06]  /*6e60*/  BRA `(.L_x_96) ;  /* 0x00000000000c7947 */ /* 0x000fec0003800000 */
.L_x_97:
[----:B------:R-:W-:Y:S01]  /*6e70*/  LOP3.LUT R7, R31, 0x80000, RZ, 0xfc, !PT ;  /* 0x000800001f077812 */ /* 0x000fe200078efcff */
[----:B------:R-:W-:-:S04]  /*6e80*/  IMAD.MOV.U32 R42, RZ, RZ, R30 ;  /* 0x000000ffff2a7224 */ /* 0x000fc800078e001e */
[----:B------:R-:W-:-:S07]  /*6e90*/  IMAD.MOV.U32 R43, RZ, RZ, R7 ;  /* 0x000000ffff2b7224 */ /* 0x000fce00078e0007 */
.L_x_96:
[----:B------:R-:W-:Y:S05]  /*6ea0*/  BSYNC.RECONVERGENT B0 ;  /* 0x0000000000007941 */ /* 0x000fea0003800200 */
.L_x_94:
[----:B------:R-:W-:Y:S02]  /*6eb0*/  IMAD.MOV.U32 R26, RZ, RZ, R6 ;  /* 0x000000ffff1a7224 */ /* 0x000fe400078e0006 */
[----:B------:R-:W-:Y:S02]  /*6ec0*/  IMAD.MOV.U32 R27, RZ, RZ, 0x0 ;  /* 0x00000000ff1b7424 */ /* 0x000fe400078e00ff */
[--C-:B------:R-:W-:Y:S02]  /*6ed0*/  IMAD.MOV.U32 R8, RZ, RZ, R42.reuse ;  /* 0x000000ffff087224 */ /* 0x100fe400078e002a */
[--C-:B------:R-:W-:Y:S02]  /*6ee0*/  IMAD.MOV.U32 R7, RZ, RZ, R43.reuse ;  /* 0x000000ffff077224 */ /* 0x100fe400078e002b */
[----:B------:R-:W-:Y:S02]  /*6ef0*/  IMAD.MOV.U32 R24, RZ, RZ, R42 ;  /* 0x000000ffff187224 */ /* 0x000fe400078e002a */
[----:B------:R-:W-:Y:S01]  /*6f00*/  IMAD.MOV.U32 R25, RZ, RZ, R43 ;  /* 0x000000ffff197224 */ /* 0x000fe200078e002b */
[----:B------:R-:W-:Y:S06]  /*6f10*/  RET.REL.NODEC R26 `(_Z8MyKernelPdS_) ;  /* 0xffffff901a387950 */ /* 0x000fec0003c3ffff */
        .type           $_Z8MyKernelPdS_$__internal_accurate_pow,@function
        .size           $_Z8MyKernelPdS_$__internal_accurate_pow,($_Z8MyKernelPdS_$__internal_lgamma_pos - $_Z8MyKernelPdS_$__internal_accurate_pow)
$_Z8MyKernelPdS_$__internal_accurate_pow:
[----:B------:R-:W-:Y:S01]  /*6f20*/  ISETP.GT.U32.AND P1, PT, R9, 0xfffff, PT ;  /* 0x000fffff0900780c */ /* 0x000fe20003f24070 */
[----:B------:R-:W-:Y:S01]  /*6f30*/  IMAD.MOV.U32 R8, RZ, RZ, R12 ;  /* 0x000000ffff087224 */ /* 0x000fe200078e000c */
[----:B------:R-:W-:Y:S01]  /*6f40*/  UMOV UR6, 0x7d2cafe2 ;  /* 0x7d2cafe200067882 */ /* 0x000fe20000000000 */
[----:B------:R-:W-:Y:S01]  /*6f50*/  IMAD.MOV.U32 R14, RZ, RZ, RZ ;  /* 0x000000ffff0e7224 */ /* 0x000fe200078e00ff */
[----:B------:R-:W-:Y:S01]  /*6f60*/  UMOV UR7, 0x3eb0f5ff ;  /* 0x3eb0f5ff00077882 */ /* 0x000fe20000000000 */
[----:B------:R-:W-:Y:S01]  /*6f70*/  IMAD.MOV.U32 R20, RZ, RZ, 0x41ad3b5a ;  /* 0x41ad3b5aff147424 */ /* 0x000fe200078e00ff */
[----:B------:R-:W-:Y:S01]  /*6f80*/  UMOV UR8, 0x3b39803f ;  /* 0x3b39803f00087882 */ /* 0x000fe20000000000 */
[----:B------:R-:W-:Y:S01]  /*6f90*/  IMAD.MOV.U32 R21, RZ, RZ, 0x3ed0f5d2 ;  /* 0x3ed0f5d2ff157424 */ /* 0x000fe200078e00ff */
[----:B------:R-:W-:-:S05]  /*6fa0*/  UMOV UR9, 0x3c7abc9e ;  /* 0x3c7abc9e00097882 */ /* 0x000fca0000000000 */
[----:B------:R-:W-:Y:S01]  /*6fb0*/  @!P1 DMUL R24, R8, 1.80143985094819840000e+16 ;  /* 0x4350000008189828 */ /* 0x000fe20000000000 */
[--C-:B------:R-:W-:Y:S01]  /*6fc0*/  IMAD.MOV.U32 R8, RZ, RZ, R9.reuse ;  /* 0x000000ffff087224 */ /* 0x100fe200078e0009 */
[----:B------:R-:W-:-:S08]  /*6fd0*/  SHF.R.U32.HI R9, RZ, 0x14, R9 ;  /* 0x00000014ff097819 */ /* 0x000fd00000011609 */
[----:B------:R-:W-:Y:S01]  /*6fe0*/  @!P1 IMAD.MOV.U32 R8, RZ, RZ, R25 ;  /* 0x000000ffff089224 */ /* 0x000fe200078e0019 */
[----:B------:R-:W-:Y:S01]  /*6ff0*/  @!P1 LEA.HI R9, R25, 0xffffffca, RZ, 0xc ;  /* 0xffffffca19099811 */ /* 0x000fe200078f60ff */
[----:B------:R-:W-:-:S03]  /*7000*/  @!P1 IMAD.MOV.U32 R12, RZ, RZ, R24 ;  /* 0x000000ffff0c9224 */ /* 0x000fc600078e0018 */
[----:B------:R-:W-:-:S04]  /*7010*/  LOP3.LUT R8, R8, 0x800fffff, RZ, 0xc0, !PT ;  /* 0x800fffff08087812 */ /* 0x000fc800078ec0ff */
[----:B------:R-:W-:Y:S01]  /*7020*/  LOP3.LUT R13, R8, 0x3ff00000, RZ, 0xfc, !PT ;  /* 0x3ff00000080d7812 */ /* 0x000fe200078efcff */
[----:B------:R-:W-:-:S03]  /*7030*/  VIADD R8, R9, 0xfffffc01 ;  /* 0xfffffc0109087836 */ /* 0x000fc60000000000 */
[----:B------:R-:W-:-:S13]  /*7040*/  ISETP.GE.U32.AND P2, PT, R13, 0x3ff6a09f, PT ;  /* 0x3ff6a09f0d00780c */ /* 0x000fda0003f46070 */
[----:B------:R-:W-:Y:S02]  /*7050*/  @P2 VIADD R11, R13, 0xfff00000 ;  /* 0xfff000000d0b2836 */ /* 0x000fe40000000000 */
[----:B------:R-:W-:Y:S02]  /*7060*/  @P2 VIADD R8, R9, 0xfffffc02 ;  /* 0xfffffc0209082836 */ /* 0x000fe40000000000 */
[----:B------:R-:W-:Y:S02]  /*7070*/  @P2 IMAD.MOV.U32 R13, RZ, RZ, R11 ;  /* 0x000000ffff0d2224 */ /* 0x000fe400078e000b */
[----:B------:R-:W-:Y:S01]  /*7080*/  IMAD.MOV.U32 R9, RZ, RZ, 0x43300000 ;  /* 0x43300000ff097424 */ /* 0x000fe200078e00ff */
        /* <DEDUP_REMOVED lines=13> */
[----:B------:R-:W-:-:S05]  /*7160*/  DADD R20, R12, -R10 ;  /* 0x000000000c147229 */ /* 0x000fca000000080a */
[----:B------:R-:W-:Y:S01]  /*7170*/  DFMA R16, R18, R16, UR6 ;  /* 0x0000000612107e2b */ /* 0x000fe20008000010 */
[----:B------:R-:W-:Y:S01]  /*7180*/  UMOV UR6, 0xe4faecd5 ;  /* 0xe4faecd500067882 */ /* 0x000fe20000000000 */
[----:B------:R-:W-:Y:S01]  /*7190*/  UMOV UR7, 0x3f1745cd ;  /* 0x3f1745cd00077882 */ /* 0x000fe20000000000 */
[----:B------:R-:W-:Y:S02]  /*71a0*/  DADD R26, R20, R20 ;  /* 0x00000000141a7229 */ /* 0x000fe40000000014 */
[----:B------:R-:W-:-:S03]  /*71b0*/  DMUL R20, R10, R10 ;  /* 0x0000000a0a147228 */ /* 0x000fc60000000000 */
[----:B------:R-:W-:Y:S01]  /*71c0*/  DFMA R16, R18, R16, UR6 ;  /* 0x0000000612107e2b */ /* 0x000fe20008000010 */
[----:B------:R-:W-:Y:S01]  /*71d0*/  UMOV UR6, 0x258a578b ;  /* 0x258a578b00067882 */ /* 0x000fe20000000000 */
[----:B------:R-:W-:Y:S01]  /*71e0*/  UMOV UR7, 0x3f3c71c7 ;  /* 0x3f3c71c700077882 */ /* 0x000fe20000000000 */
[----:B------:R-:W-:Y:S02]  /*71f0*/  DFMA R26, R12, -R10, R26 ;  /* 0x8000000a0c1a722b */ /* 0x000fe4000000001a */
[----:B------:R-:W-:-:S03]  /*7200*/  DMUL R12, R10, R20 ;  /* 0x000000140a0c7228 */ /* 0x000fc60000000000 */
[----:B------:R-:W-:Y:S01]  /*7210*/  DFMA R16, R18, R16, UR6 ;  /* 0x0000000612107e2b */ /* 0x000fe20008000010 */
[----:B------:R-:W-:Y:S01]  /*7220*/  UMOV UR6, 0x9242b910 ;  /* 0x9242b91000067882 */ /* 0x000fe20000000000 */
[----:B------:R-:W-:Y:S01]  /*7230*/  UMOV UR7, 0x3f624924 ;  /* 0x3f62492400077882 */ /* 0x000fe20000000000 */
[----:B------:R-:W-:Y:S02]  /*7240*/  DMUL R14, R14, R26 ;  /* 0x0000001a0e0e7228 */ /* 0x000fe40000000000 */
[C---:B------:R-:W-:Y:S02]  /*7250*/  DFMA R30, R10.reuse, R20, -R12 ;  /* 0x000000140a1e722b */ /* 0x040fe4000000080c */
[----:B------:R-:W-:Y:S02]  /*7260*/  DFMA R26, R10, R10, -R20 ;  /* 0x0000000a0a1a722b */ /* 0x000fe40000000814 */
[----:B------:R-:W-:Y:S01]  /*7270*/  DFMA R16, R18, R16, UR6 ;  /* 0x0000000612107e2b */ /* 0x000fe20008000010 */
[----:B------:R-:W-:Y:S01]  /*7280*/  UMOV UR6, 0x99999dfb ;  /* 0x99999dfb00067882 */ /* 0x000fe20000000000 */
[----:B------:R-:W-:-:S02]  /*7290*/  UMOV UR7, 0x3f899999 ;  /* 0x3f89999900077882 */ /* 0x000fc40000000000 */
[----:B------:R-:W-:-:S04]  /*72a0*/  DFMA R30, R14, R20, R30 ;  /* 0x000000140e1e722b */ /* 0x000fc8000000001e */
[----:B------:R-:W-:Y:S01]  /*72b0*/  DFMA R22, R18, R16, UR6 ;  /* 0x0000000612167e2b */ /* 0x000fe20008000010 */
[----:B------:R-:W-:Y:S01]  /*72c0*/  UMOV UR6, 0x55555555 ;  /* 0x5555555500067882 */ /* 0x000fe20000000000 */
[----:B------:R-:W-:-:S06]  /*72d0*/  UMOV UR7, 0x3fb55555 ;  /* 0x3fb5555500077882 */ /* 0x000fcc0000000000 */
[----:B------:R-:W-:-:S08]  /*72e0*/  DFMA R16, R18, R22, UR6 ;  /* 0x0000000612107e2b */ /* 0x000fd00008000016 */
[----:B------:R-:W-:Y:S01]  /*72f0*/  DADD R28, -R16, UR6 ;  /* 0x00000006101c7e29 */ /* 0x000fe20008000100 */
[----:B------:R-:W-:Y:S01]  /*7300*/  UMOV UR6, 0xb9e7b0 ;  /* 0x00b9e7b000067882 */ /* 0x000fe20000000000 */
[----:B------:R-:W-:-:S06]  /*7310*/  UMOV UR7, 0x3c46a4cb ;  /* 0x3c46a4cb00077882 */ /* 0x000fcc0000000000 */
[----:B------:R-:W-:Y:S01]  /*7320*/  DFMA R22, R18, R22, R28 ;  /* 0x000000161216722b */ /* 0x000fe2000000001c */
[----:B------:R-:W-:Y:S02]  /*7330*/  VIADD R29, R15, 0x100000 ;  /* 0x001000000f1d7836 */ /* 0x000fe40000000000 */
[----:B------:R-:W-:-:S05]  /*7340*/  IMAD.MOV.U32 R28, RZ, RZ, R14 ;  /* 0x000000ffff1c7224 */ /* 0x000fca00078e000e */
[----:B------:R-:W-:Y:S01]  /*7350*/  DADD R22, R22, -UR6 ;  /* 0x8000000616167e29 */ /* 0x000fe20008000000 */
[----:B------:R-:W-:Y:S01]  /*7360*/  UMOV UR6, 0x80000000 ;  /* 0x8000000000067882 */ /* 0x000fe20000000000 */
[----:B------:R-:W-:Y:S01]  /*7370*/  DFMA R26, R10, R28, R26 ;  /* 0x0000001c0a1a722b */ /* 0x000fe2000000001a */
[----:B------:R-:W-:-:S05]  /*7380*/  UMOV UR7, 0x43300000 ;  /* 0x4330000000077882 */ /* 0x000fca0000000000 */
[----:B------:R-:W-:Y:S02]  /*7390*/  DADD R18, R16, R22 ;  /* 0x0000000010127229 */ /* 0x000fe40000000016 */
[----:B------:R-:W-:-:S06]  /*73a0*/  DFMA R26, R10, R26, R30 ;  /* 0x0000001a0a1a722b */ /* 0x000fcc000000001e */
[----:B------:R-:W-:Y:S02]  /*73b0*/  DMUL R20, R18, R12 ;  /* 0x0000000c12147228 */ /* 0x000fe40000000000 */
[----:B------:R-:W-:-:S06]  /*73c0*/  DADD R16, R16, -R18 ;  /* 0x0000000010107229 */ /* 0x000fcc0000000812 */
[----:B------:R-:W-:Y:S02]  /*73d0*/  DFMA R28, R18, R12, -R20 ;  /* 0x0000000c121c722b */ /* 0x000fe40000000814 */
[----:B------:R-:W-:-:S06]  /*73e0*/  DADD R16, R22, R16 ;  /* 0x0000000016107229 */ /* 0x000fcc0000000010 */
[----:B------:R-:W-:-:S08]  /*73f0*/  DFMA R26, R18, R26, R28 ;  /* 0x0000001a121a722b */ /* 0x000fd0000000001c */
[----:B------:R-:W-:-:S08]  /*7400*/  DFMA R16, R16, R12, R26 ;  /* 0x0000000c1010722b */ /* 0x000fd0000000001a */
[----:B------:R-:W-:-:S08]  /*7410*/  DADD R18, R20, R16 ;  /* 0x0000000014127229 */ /* 0x000fd00000000010 */
[--C-:B------:R-:W-:Y:S02]  /*7420*/  DADD R12, R10, R18.reuse ;  /* 0x000000000a0c7229 */ /* 0x100fe40000000012 */
[----:B------:R-:W-:-:S06]  /*7430*/  DADD R20, R20, -R18 ;  /* 0x0000000014147229 */ /* 0x000fcc0000000812 */
[----:B------:R-:W-:Y:S02]  /*7440*/  DADD R10, R10, -R12 ;  /* 0x000000000a0a7229 */ /* 0x000fe4000000080c */
[----:B------:R-:W-:-:S06]  /*7450*/  DADD R20, R16, R20 ;  /* 0x0000000010147229 */ /* 0x000fcc0000000014 */
[----:B------:R-:W-:-:S08]  /*7460*/  DADD R10, R18, R10 ;  /* 0x00000000120a7229 */ /* 0x000fd0000000000a */
[----:B------:R-:W-:-:S08]  /*7470*/  DADD R10, R20, R10 ;  /* 0x00000000140a7229 */ /* 0x000fd0000000000a */
[----:B------:R-:W-:Y:S02]  /*7480*/  DADD R10, R14, R10 ;  /* 0x000000000e0a7229 */ /* 0x000fe4000000000a */
[----:B------:R-:W-:Y:S01]  /*7490*/  DADD R14, R8, -UR6 ;  /* 0x80000006080e7e29 */ /* 0x000fe20008000000 */
[----:B------:R-:W-:Y:S01]  /*74a0*/  UMOV UR6, 0xfefa39ef ;  /* 0xfefa39ef00067882 */ /* 0x000fe20000000000 */
[----:B------:R-:W-:-:S04]  /*74b0*/  UMOV UR7, 0x3fe62e42 ;  /* 0x3fe62e4200077882 */ /* 0x000fc80000000000 */
[----:B------:R-:W-:-:S08]  /*74c0*/  DADD R8, R12, R10 ;  /* 0x000000000c087229 */ /* 0x000fd0000000000a */
[--C-:B------:R-:W-:Y:S02]  /*74d0*/  DFMA R16, R14, UR6, R8.reuse ;  /* 0x000000060e107c2b */ /* 0x100fe40008000008 */
[----:B------:R-:W-:-:S06]  /*74e0*/  DADD R12, R12, -R8 ;  /* 0x000000000c0c7229 */ /* 0x000fcc0000000808 */
[----:B------:R-:W-:Y:S02]  /*74f0*/  DFMA R18, R14, -UR6, R16 ;  /* 0x800000060e127c2b */ /* 0x000fe40008000010 */
[----:B------:R-:W-:Y:S01]  /*7500*/  DADD R12, R10, R12 ;  /* 0x000000000a0c7229 */ /* 0x000fe2000000000c */
[----:B------:R-:W-:Y:S02]  /*7510*/  LOP3.LUT R11, R7, 0xff0fffff, RZ, 0xc0, !PT ;  /* 0xff0fffff070b7812 */ /* 0x000fe400078ec0ff */
[----:B------:R-:W-:-:S03]  /*7520*/  MOV R10, R6 ;  /* 0x00000006000a7202 */ /* 0x000fc60000000f00 */
[----:B------:R-:W-:Y:S01]  /*7530*/  DADD R18, -R8, R18 ;  /* 0x0000000008127229 */ /* 0x000fe20000000112 */
[----:B------:R-:W-:-:S05]  /*7540*/  IMAD.SHL.U32 R8, R7, 0x2, RZ ;  /* 0x0000000207087824 */ /* 0x000fca00078e00ff */
[----:B------:R-:W-:Y:S02]  /*7550*/  ISETP.GT.U32.AND P1, PT, R8, -0x2000001, PT ;  /* 0xfdffffff0800780c */ /* 0x000fe40003f24070 */
[----:B------:R-:W-:Y:S02]  /*7560*/  DADD R12, R12, -R18 ;  /* 0x000000000c0c7229 */ /* 0x000fe40000000812 */
[----:B------:R-:W-:-:S06]  /*7570*/  SEL R11, R11, R7, P1 ;  /* 0x000000070b0b7207 */ /* 0x000fcc0000800000 */
[----:B------:R-:W-:-:S08]  /*7580*/  DFMA R12, R14, UR8, R12 ;  /* 0x000000080e0c7c2b */ /* 0x000fd0000800000c */
[----:B------:R-:W-:-:S08]  /*7590*/  DADD R8, R16, R12 ;  /* 0x0000000010087229 */ /* 0x000fd0000000000c */
[----:B------:R-:W-:Y:S02]  /*75a0*/  DADD R16, R16, -R8 ;  /* 0x0000000010107229 */ /* 0x000fe40000000808 */
[----:B------:R-:W-:-:S06]  /*75b0*/  DMUL R6, R8, R10 ;  /* 0x0000000a08067228 */ /* 0x000fcc0000000000 */
[----:B------:R-:W-:Y:S02]  /*75c0*/  DADD R12, R12, R16 ;  /* 0x000000000c0c7229 */ /* 0x000fe40000000010 */
[----:B------:R-:W-:-:S08]  /*75d0*/  DFMA R8, R8, R10, -R6 ;  /* 0x0000000a0808722b */ /* 0x000fd00000000806 */
[----:B------:R-:W-:Y:S01]  /*75e0*/  DFMA R12, R12, R10, R8 ;  /* 0x0000000a0c0c722b */ /* 0x000fe20000000008 */
[----:B------:R-:W-:Y:S02]  /*75f0*/  IMAD.MOV.U32 R10, RZ, RZ, 0x652b82fe ;  /* 0x652b82feff0a7424 */ /* 0x000fe400078e00ff */
[----:B------:R-:W-:-:S05]  /*7600*/  IMAD.MOV.U32 R11, RZ, RZ, 0x3ff71547 ;  /* 0x3ff71547ff0b7424 */ /* 0x000fca00078e00ff */
[----:B------:R-:W-:-:S08]  /*7610*/  DADD R8, R6, R12 ;  /* 0x0000000006087229 */ /* 0x000fd0000000000c */
[----:B------:R-:W-:Y:S02]  /*7620*/  DFMA R10, R8, R10, 6.75539944105574400000e+15 ;  /* 0x43380000080a742b */ /* 0x000fe4000000000a */
[----:B------:R-:W-:Y:S01]  /*7630*/  FSETP.GEU.AND P1, PT, |R9|, 4.1917929649353027344, PT ;  /* 0x4086232b0900780b */ /* 0x000fe20003f2e200 */
[----:B------:R-:W-:-:S05]  /*7640*/  DADD R6, R6, -R8 ;  /* 0x0000000006067229 */ /* 0x000fca0000000808 */
[----:B------:R-:W-:-:S03]  /*7650*/  DADD R14, R10, -6.75539944105574400000e+15 ;  /* 0xc33800000a0e7429 */ /* 0x000fc60000000000 */
[----:B------:R-:W-:-:S05]  /*7660*/  DADD R12, R12, R6 ;  /* 0x000000000c0c7229 */ /* 0x000fca0000000006 */
[----:B------:R-:W-:Y:S01]  /*7670*/  DFMA R16, R14, -UR6, R8 ;  /* 0x800000060e107c2b */ /* 0x000fe20008000008 */
[----:B------:R-:W-:Y:S01]  /*7680*/  UMOV UR6, 0x3b39803f ;  /* 0x3b39803f00067882 */ /* 0x000fe20000000000 */
[----:B------:R-:W-:-:S06]  /*7690*/  UMOV UR7, 0x3c7abc9e ;  /* 0x3c7abc9e00077882 */ /* 0x000fcc0000000000 */
[----:B------:R-:W-:Y:S01]  /*76a0*/  DFMA R16, R14, -UR6, R16 ;  /* 0x800000060e107c2b */ /* 0x000fe20008000010 */
[----:B------:R-:W-:Y:S01]  /*76b0*/  UMOV UR6, 0x69ce2bdf ;  /* 0x69ce2bdf00067882 */ /* 0x000fe20000000000 */
[----:B------:R-:W-:Y:S01]  /*76c0*/  IMAD.MOV.U32 R14, RZ, RZ, -0x35dec16 ;  /* 0xfca213eaff0e7424 */ /* 0x000fe200078e00ff */
[----:B------:R-:W-:Y:S01]  /*76d0*/  UMOV UR7, 0x3e5ade15 ;  /* 0x3e5ade1500077882 */ /* 0x000fe20000000000 */
[----:B------:R-:W-:-:S06]  /*76e0*/  IMAD.MOV.U32 R15, RZ, RZ, 0x3e928af3 ;  /* 0x3e928af3ff0f7424 */ /* 0x000fcc00078e00ff */
        /* <DEDUP_REMOVED lines=25> */
[----:B------:R-:W-:-:S08]  /*7880*/  DFMA R14, R16, R14, 1 ;  /* 0x3ff00000100e742b */ /* 0x000fd0000000000e */
[----:B------:R-:W-:-:S10]  /*7890*/  DFMA R14, R16, R14, 1 ;  /* 0x3ff00000100e742b */ /* 0x000fd4000000000e */
[----:B------:R-:W-:Y:S02]  /*78a0*/  IMAD R7, R10, 0x100000, R15 ;  /* 0x001000000a077824 */ /* 0x000fe400078e020f */
[----:B------:R-:W-:Y:S01]  /*78b0*/  IMAD.MOV.U32 R6, RZ, RZ, R14 ;  /* 0x000000ffff067224 */ /* 0x000fe200078e000e */
[----:B------:R-:W-:Y:S06]  /*78c0*/  @!P1 BRA `(.L_x_99) ;  /* 0x0000000000349947 */ /* 0x000fec0003800000 */
[----:B------:R-:W-:Y:S01]  /*78d0*/  FSETP.GEU.AND P2, PT, |R9|, 4.2275390625, PT ;  /* 0x408748000900780b */ /* 0x000fe20003f4e200 */
[C---:B------:R-:W-:Y:S02]  /*78e0*/  DADD R16, R8.reuse, +INF ;  /* 0x7ff0000008107429 */ /* 0x040fe40000000000 */
[----:B------:R-:W-:-:S08]  /*78f0*/  DSETP.GEU.AND P1, PT, R8, RZ, PT ;  /* 0x000000ff0800722a */ /* 0x000fd00003f2e000 */
[----:B------:R-:W-:Y:S02]  /*7900*/  FSEL R7, R17, RZ, P1 ;  /* 0x000000ff11077208 */ /* 0x000fe40000800000 */
[----:B------:R-:W-:Y:S01]  /*7910*/  @!P2 LEA.HI R6, R10, R10, RZ, 0x1 ;  /* 0x0000000a0a06a211 */ /* 0x000fe200078f08ff */
[----:B------:R-:W-:-:S03]  /*7920*/  @!P2 IMAD.MOV.U32 R8, RZ, RZ, R14 ;  /* 0x000000ffff08a224 */ /* 0x000fc600078e000e */
[----:B------:R-:W-:Y:S02]  /*7930*/  @!P2 SHF.R.S32.HI R9, RZ, 0x1, R6 ;  /* 0x00000001ff09a819 */ /* 0x000fe40000011406 */
[----:B------:R-:W-:-:S03]  /*7940*/  FSEL R6, R16, RZ, P1 ;  /* 0x000000ff10067208 */ /* 0x000fc60000800000 */
[----:B------:R-:W-:Y:S02]  /*7950*/  @!P2 IMAD.IADD R10, R10, 0x1, -R9 ;  /* 0x000000010a0aa824 */ /* 0x000fe400078e0a09 */
[----:B------:R-:W-:-:S03]  /*7960*/  @!P2 IMAD R9, R9, 0x100000, R15 ;  /* 0x001000000909a824 */ /* 0x000fc600078e020f */
[----:B------:R-:W-:Y:S01]  /*7970*/  @!P2 LEA R11, R10, 0x3ff00000, 0x14 ;  /* 0x3ff000000a0ba811 */ /* 0x000fe200078ea0ff */
[----:B------:R-:W-:-:S06]  /*7980*/  @!P2 IMAD.MOV.U32 R10, RZ, RZ, RZ ;  /* 0x000000ffff0aa224 */ /* 0x000fcc00078e00ff */
[----:B------:R-:W-:-:S11]  /*7990*/  @!P2 DMUL R6, R8, R10 ;  /* 0x0000000a0806a228 */ /* 0x000fd60000000000 */
.L_x_99:
[----:B------:R-:W-:Y:S02]  /*79a0*/  DFMA R8, R12, R6, R6 ;  /* 0x000000060c08722b */ /* 0x000fe40000000006 */
[----:B------:R-:W-:-:S08]  /*79b0*/  DSETP.NEU.AND P1, PT, |R6|, +INF , PT ;  /* 0x7ff000000600742a */ /* 0x000fd00003f2d200 */
[----:B------:R-:W-:Y:S01]  /*79c0*/  FSEL R8, R6, R8, !P1 ;  /* 0x0000000806087208 */ /* 0x000fe20004800000 */
[----:B------:R-:W-:Y:S01]  /*79d0*/  IMAD.MOV.U32 R6, RZ, RZ, R0 ;  /* 0x000000ffff067224 */ /* 0x000fe200078e0000 */
[----:B------:R-:W-:Y:S01]  /*79e0*/  FSEL R9, R7, R9, !P1 ;  /* 0x0000000907097208 */ /* 0x000fe20004800000 */
[----:B------:R-:W-:-:S04]  /*79f0*/  IMAD.MOV.U32 R7, RZ, RZ, 0x0 ;  /* 0x00000000ff077424 */ /* 0x000fc800078e00ff */
[----:B------:R-:W-:Y:S05]  /*7a00*/  RET.REL.NODEC R6 `(_Z8MyKernelPdS_) ;  /* 0xffffff84067c7950 */ /* 0x000fea0003c3ffff */
        .type           $_Z8MyKernelPdS_$__internal_lgamma_pos,@function
        .size           $_Z8MyKernelPdS_$__internal_lgamma_pos,($_Z8MyKernelPdS_$__internal_trig_reduction_slowpathd - $_Z8MyKernelPdS_$__internal_lgamma_pos)
$_Z8MyKernelPdS_$__internal_lgamma_pos:
[----:B------:R-:W-:Y:S01]  /*7a10*/  ISETP.GE.AND P0, PT, R17, 0x40080000, PT ;  /* 0x400800001100780c */ /* 0x000fe20003f06270 */
[----:B------:R-:W-:-:S12]  /*7a20*/  BSSY.RECONVERGENT B3, `(.L_x_100) ;  /* 0x00001bb000037945 */ /* 0x000fd80003800200 */
[----:B------:R-:W-:Y:S05]  /*7a30*/  @!P0 BRA `(.L_x_101) ;  /* 0x0000000800d08947 */ /* 0x000fea0003800000 */
[----:B------:R-:W-:-:S13]  /*7a40*/  ISETP.GE.U32.AND P0, PT, R17, 0x40200000, PT ;  /* 0x402000001100780c */ /* 0x000fda0003f06070 */
[----:B------:R-:W-:Y:S05]  /*7a50*/  @!P0 BRA `(.L_x_102) ;  /* 0x0000000400ac8947 */ /* 0x000fea0003800000 */
[----:B------:R-:W-:Y:S01]  /*7a60*/  ISETP.GT.U32.AND P0, PT, R17, 0x7fefffff, PT ;  /* 0x7fefffff1100780c */ /* 0x000fe20003f04070 */
[----:B------:R-:W-:-:S12]  /*7a70*/  BSSY.RECONVERGENT B0, `(.L_x_103) ;  /* 0x0000046000007945 */ /* 0x000fd80003800200 */
[----:B------:R-:W-:Y:S05]  /*7a80*/  @P0 BRA `(.L_x_104) ;  /* 0x0000000400040947 */ /* 0x000fea0003800000 */
[----:B------:R-:W-:Y:S01]  /*7a90*/  LOP3.LUT R6, R17, 0xfffff, RZ, 0xc0, !PT ;  /* 0x000fffff11067812 */ /* 0x000fe200078ec0ff */
[----:B------:R-:W-:Y:S01]  /*7aa0*/  IMAD.MOV.U32 R30, RZ, RZ, R16 ;  /* 0x000000ffff1e7224 */ /* 0x000fe200078e0010 */
[----:B------:R-:W-:Y:S01]  /*7ab0*/  UMOV UR6, 0x3ae80f1e ;  /* 0x3ae80f1e00067882 */ /* 0x000fe20000000000 */
[----:B------:R-:W-:Y:S01]  /*7ac0*/  IMAD.MOV.U32 R8, RZ, RZ, -0x748574fc ;  /* 0x8b7a8b04ff087424 */ /* 0x000fe200078e00ff */
[----:B------:R-:W-:Y:S01]  /*7ad0*/  LOP3.LUT R31, R6, 0x3ff00000, RZ, 0xfc, !PT ;  /* 0x3ff00000061f7812 */ /* 0x000fe200078efcff */
[----:B------:R-:W-:Y:S01]  /*7ae0*/  IMAD.MOV.U32 R6, RZ, RZ, RZ ;  /* 0x000000ffff067224 */ /* 0x000fe200078e00ff */
[----:B------:R-:W-:Y:S01]  /*7af0*/  UMOV UR7, 0x3eb1380b ;  /* 0x3eb1380b00077882 */ /* 0x000fe20000000000 */
[----:B------:R-:W-:Y:S01]  /*7b00*/  IMAD.MOV.U32 R9, RZ, RZ, 0x3ed0ee25 ;  /* 0x3ed0ee25ff097424 */ /* 0x000fe200078e00ff */
[----:B------:R-:W-:Y:S01]  /*7b10*/  ISETP.GE.U32.AND P0, PT, R31, 0x3ff6a09f, PT ;  /* 0x3ff6a09f1f00780c */ /* 0x000fe20003f06070 */
[----:B------:R-:W-:Y:S01]  /*7b20*/  UMOV UR8, 0x80000000 ;  /* 0x8000000000087882 */ /* 0x000fe20000000000 */
[----:B------:R-:W-:-:S11]  /*7b30*/  UMOV UR9, 0x43300000 ;  /* 0x4330000000097882 */ /* 0x000fd60000000000 */
[----:B------:R-:W-:-:S04]  /*7b40*/  @P0 VIADD R7, R31, 0xfff00000 ;  /* 0xfff000001f070836 */ /* 0x000fc80000000000 */
[----:B------:R-:W-:-:S06]  /*7b50*/  @P0 IMAD.MOV.U32 R31, RZ, RZ, R7 ;  /* 0x000000ffff1f0224 */ /* 0x000fcc00078e0007 */
[C---:B------:R-:W-:Y:S02]  /*7b60*/  DADD R24, R30.reuse, 1 ;  /* 0x3ff000001e187429 */ /* 0x040fe40000000000 */
[----:B------:R-:W-:-:S04]  /*7b70*/  DADD R30, R30, -1 ;  /* 0xbff000001e1e7429 */ /* 0x000fc80000000000 */
[----:B------:R-:W0:Y:S02]  /*7b80*/  MUFU.RCP64H R7, R25 ;  /* 0x0000001900077308 */ /* 0x000e240000001800 */
[----:B0-----:R-:W-:Y:S01]  /*7b90*/  DFMA R28, -R24, R6, 1 ;  /* 0x3ff00000181c742b */ /* 0x001fe20000000106 */
[C---:B------:R-:W-:Y:S01]  /*7ba0*/  LEA.HI R24, R17.reuse, 0xfffffc01, RZ, 0xc ;  /* 0xfffffc0111187811 */ /* 0x040fe200078f60ff */
[----:B------:R-:W-:Y:S01]  /*7bb0*/  IMAD.MOV.U32 R25, RZ, RZ, 0x43300000 ;  /* 0x43300000ff197424 */ /* 0x000fe200078e00ff */
[----:B------:R-:W-:-:S05]  /*7bc0*/  @P0 LEA.HI R24, R17, 0xfffffc02, RZ, 0xc ;  /* 0xfffffc0211180811 */ /* 0x000fca00078f60ff */
[----:B------:R-:W-:Y:S01]  /*7bd0*/  DFMA R28, R28, R28, R28 ;  /* 0x0000001c1c1c722b */ /* 0x000fe2000000001c */
[----:B------:R-:W-:-:S06]  /*7be0*/  LOP3.LUT R24, R24, 0x80000000, RZ, 0x3c, !PT ;  /* 0x8000000018187812 */ /* 0x000fcc00078e3cff */
[----:B------:R-:W-:Y:S01]  /*7bf0*/  DADD R24, R24, -UR8 ;  /* 0x8000000818187e29 */ /* 0x000fe20008000000 */
[----:B------:R-:W-:Y:S01]  /*7c00*/  UMOV UR8, 0xfefa39ef ;  /* 0xfefa39ef00087882 */ /* 0x000fe20000000000 */
[----:B------:R-:W-:Y:S01]  /*7c10*/  DFMA R28, R6, R28, R6 ;  /* 0x0000001c061c722b */ /* 0x000fe20000000006 */
[----:B------:R-:W-:-:S07]  /*7c20*/  UMOV UR9, 0x3fe62e42 ;  /* 0x3fe62e4200097882 */ /* 0x000fce0000000000 */
[----:B------:R-:W-:-:S08]  /*7c30*/  DMUL R26, R30, R28 ;  /* 0x0000001c1e1a7228 */ /* 0x000fd00000000000 */
[----:B------:R-:W-:-:S08]  /*7c40*/  DFMA R26, R30, R28, R26 ;  /* 0x0000001c1e1a722b */ /* 0x000fd0000000001a */
[----:B------:R-:W-:-:S08]  /*7c50*/  DMUL R6, R26, R26 ;  /* 0x0000001a1a067228 */ /* 0x000fd00000000000 */
[----:B------:R-:W-:Y:S01]  /*7c60*/  DFMA R8, R6, UR6, R8 ;  /* 0x0000000606087c2b */ /* 0x000fe20008000008 */
[----:B------:R-:W-:Y:S01]  /*7c70*/  UMOV UR6, 0x9f02676f ;  /* 0x9f02676f00067882 */ /* 0x000fe20000000000 */
[----:B------:R-:W-:-:S06]  /*7c80*/  UMOV UR7, 0x3ef3b266 ;  /* 0x3ef3b26600077882 */ /* 0x000fcc0000000000 */
[----:B------:R-:W-:Y:S01]  /*7c90*/  DFMA R38, R6, R8, UR6 ;  /* 0x0000000606267e2b */ /* 0x000fe20008000008 */
[----:B------:R-:W-:Y:S01]  /*7ca0*/  UMOV UR6, 0xa9ab0956 ;  /* 0xa9ab095600067882 */ /* 0x000fe20000000000 */
[----:B------:R-:W-:Y:S01]  /*7cb0*/  UMOV UR7, 0x3f1745cb ;  /* 0x3f1745cb00077882 */ /* 0x000fe20000000000 */
[----:B------:R-:W-:-:S05]  /*7cc0*/  DADD R8, R30, -R26 ;  /* 0x000000001e087229 */ /* 0x000fca000000081a */
[----:B------:R-:W-:Y:S01]  /*7cd0*/  DFMA R38, R6, R38, UR6 ;  /* 0x0000000606267e2b */ /* 0x000fe20008000026 */
[----:B------:R-:W-:Y:S01]  /*7ce0*/  UMOV UR6, 0x2d1b5154 ;  /* 0x2d1b515400067882 */ /* 0x000fe20000000000 */
[----:B------:R-:W-:Y:S01]  /*7cf0*/  UMOV UR7, 0x3f3c71c7 ;  /* 0x3f3c71c700077882 */ /* 0x000fe20000000000 */
[----:B------:R-:W-:-:S05]  /*7d00*/  DADD R8, R8, R8 ;  /* 0x0000000008087229 */ /* 0x000fca0000000008 */
[----:B------:R-:W-:Y:S01]  /*7d10*/  DFMA R38, R6, R38, UR6 ;  /* 0x0000000606267e2b */ /* 0x000fe20008000026 */
[----:B------:R-:W-:Y:S01]  /*7d20*/  UMOV UR6, 0x923be72d ;  /* 0x923be72d00067882 */ /* 0x000fe20000000000 */
[----:B------:R-:W-:Y:S01]  /*7d30*/  UMOV UR7, 0x3f624924 ;  /* 0x3f62492400077882 */ /* 0x000fe20000000000 */
[----:B------:R-:W-:Y:S02]  /*7d40*/  DFMA R30, R30, -R26, R8 ;  /* 0x8000001a1e1e722b */ /* 0x000fe40000000008 */
        /* <DEDUP_REMOVED lines=21> */
.L_x_104:
[----:B------:R-:W-:Y:S02]  /*7ea0*/  IMAD.MOV.U32 R26, RZ, RZ, 0x0 ;  /* 0x00000000ff1a7424 */ /* 0x000fe400078e00ff */
[----:B------:R-:W-:-:S06]  /*7eb0*/  IMAD.MOV.U32 R27, RZ, RZ, 0x7ff00000 ;  /* 0x7ff00000ff1b7424 */ /* 0x000fcc00078e00ff */
[----:B------:R-:W-:-:S11]  /*7ec0*/  DFMA R26, R16, R26, +INF ;  /* 0x7ff00000101a742b */ /* 0x000fd6000000001a */
.L_x_105:
[----:B------:R-:W-:Y:S05]  /*7ed0*/  BSYNC.RECONVERGENT B0 ;  /* 0x0000000000007941 */ /* 0x000fea0003800200 */
.L_x_103:
[----:B------:R-:W0:Y:S01]  /*7ee0*/  MUFU.RCP64H R7, R17 ;  /* 0x0000001100077308 */ /* 0x000e220000001800 */
[----:B------:R-:W-:Y:S01]  /*7ef0*/  IMAD.MOV.U32 R6, RZ, RZ, RZ ;  /* 0x000000ffff067224 */ /* 0x000fe200078e00ff */
[----:B------:R-:W-:Y:S01]  /*7f00*/  UMOV UR6, 0x34783f9 ;  /* 0x034783f900067882 */ /* 0x000fe20000000000 */
[----:B------:R-:W-:Y:S01]  /*7f10*/  IMAD.MOV.U32 R8, RZ, RZ, -0x6d8c7041 ;  /* 0x92738fbfff087424 */ /* 0x000fe200078e00ff */
[----:B------:R-:W-:Y:S01]  /*7f20*/  UMOV UR7, 0x3f5ac321 ;  /* 0x3f5ac32100077882 */ /* 0x000fe20000000000 */
[----:B------:R-:W-:Y:S01]  /*7f30*/  IMAD.MOV.U32 R9, RZ, RZ, 0x3f4b68b9 ;  /* 0x3f4b68b9ff097424 */ /* 0x000fe200078e00ff */
[C---:B------:R-:W-:Y:S01]  /*7f40*/  DSETP.NEU.AND P0, PT, R16.reuse, +INF , PT ;  /* 0x7ff000001000742a */ /* 0x040fe20003f0d000 */
[----:B------:R-:W-:Y:S01]  /*7f50*/  VIADD R27, R27, 0xfff00000 ;  /* 0xfff000001b1b7836 */ /* 0x000fe20000000000 */
[----:B0-----:R-:W-:-:S08]  /*7f60*/  DFMA R24, -R16, R6, 1 ;  /* 0x3ff000001018742b */ /* 0x001fd00000000106 */
[----:B------:R-:W-:-:S08]  /*7f70*/  DFMA R24, R24, R24, R24 ;  /* 0x000000181818722b */ /* 0x000fd00000000018 */
[----:B------:R-:W-:-:S08]  /*7f80*/  DFMA R24, R6, R24, R6 ;  /* 0x000000180618722b */ /* 0x000fd00000000006 */
[----:B------:R-:W-:-:S08]  /*7f90*/  DMUL R6, R24, R24 ;  /* 0x0000001818067228 */ /* 0x000fd00000000000 */
[----:B------:R-:W-:Y:S01]  /*7fa0*/  DFMA R8, R6, -UR6, R8 ;  /* 0x8000000606087c2b */ /* 0x000fe20008000008 */
[----:B------:R-:W-:Y:S01]  /*7fb0*/  UMOV UR6, 0x1e4f7b8c ;  /* 0x1e4f7b8c00067882 */ /* 0x000fe20000000000 */
[----:B------:R-:W-:-:S06]  /*7fc0*/  UMOV UR7, 0x3f4380d0 ;  /* 0x3f4380d000077882 */ /* 0x000fcc0000000000 */
[----:B------:R-:W-:Y:S01]  /*7fd0*/  DFMA R8, R6, R8, -UR6 ;  /* 0x8000000606087e2b */ /* 0x000fe20008000008 */
[----:B------:R-:W-:Y:S01]  /*7fe0*/  UMOV UR6, 0xa29f7264 ;  /* 0xa29f726400067882 */ /* 0x000fe20000000000 */
[----:B------:R-:W-:-:S06]  /*7ff0*/  UMOV UR7, 0x3f4a019f ;  /* 0x3f4a019f00077882 */ /* 0x000fcc0000000000 */
[----:B------:R-:W-:Y:S01]  /*8000*/  DFMA R8, R6, R8, UR6 ;  /* 0x0000000606087e2b */ /* 0x000fe20008000008 */
[----:B------:R-:W-:Y:S01]  /*8010*/  UMOV UR6, 0x16b2acec ;  /* 0x16b2acec00067882 */ /* 0x000fe20000000000 */
[----:B------:R-:W-:-:S06]  /*8020*/  UMOV UR7, 0x3f66c16c ;  /* 0x3f66c16c00077882 */ /* 0x000fcc0000000000 */
[----:B------:R-:W-:Y:S01]  /*8030*/  DFMA R8, R6, R8, -UR6 ;  /* 0x8000000606087e2b */ /* 0x000fe20008000008 */
[----:B------:R-:W-:Y:S01]  /*8040*/  UMOV UR6, 0x55555545 ;  /* 0x5555554500067882 */ /* 0x000fe20000000000 */
[----:B------:R-:W-:-:S06]  /*8050*/  UMOV UR7, 0x3fb55555 ;  /* 0x3fb5555500077882 */ /* 0x000fcc0000000000 */
[----:B------:R-:W-:Y:S01]  /*8060*/  DFMA R8, R6, R8, UR6 ;  /* 0x0000000606087e2b */ /* 0x000fe20008000008 */
[----:B------:R-:W-:Y:S01]  /*8070*/  UMOV UR6, 0xc864beae ;  /* 0xc864beae00067882 */ /* 0x000fe20000000000 */
[----:B------:R-:W-:Y:S01]  /*8080*/  UMOV UR7, 0x3fed67f1 ;  /* 0x3fed67f100077882 */ /* 0x000fe20000000000 */
[----:B------:R-:W-:-:S05]  /*8090*/  DADD R6, R16, -0.5 ;  /* 0xbfe0000010067429 */ /* 0x000fca0000000000 */
[----:B------:R-:W-:-:S03]  /*80a0*/  DFMA R8, R24, R8, UR6 ;  /* 0x0000000618087e2b */ /* 0x000fc60008000008 */
[----:B------:R-:W-:-:S05]  /*80b0*/  DFMA R24, R26, R6, -R16 ;  /* 0x000000061a18722b */ /* 0x000fca0000000810 */
[----:B------:R-:W-:-:S08]  /*80c0*/  DFMA R8, R26, R6, R8 ;  /* 0x000000061a08722b */ /* 0x000fd00000000008 */
[----:B------:R-:W-:-:S10]  /*80d0*/  DADD R8, R8, R24 ;  /* 0x0000000008087229 */ /* 0x000fd40000000018 */
[----:B------:R-:W-:Y:S02]  /*80e0*/  FSEL R16, R8, RZ, P0 ;  /* 0x000000ff08107208 */ /* 0x000fe40000000000 */
[----:B------:R-:W-:Y:S01]  /*80f0*/  FSEL R17, R9, +QNAN , P0 ;  /* 0x7ff0000009117808 */ /* 0x000fe20000000000 */
[----:B------:R-:W-:Y:S06]  /*8100*/  BRA `(.L_x_106) ;  /* 0x0000001400307947 */ /* 0x000fec0003800000 */
.L_x_102:
[----:B------:R-:W-:Y:S01]  /*8110*/  DADD R16, R16, -3 ;  /* 0xc008000010107429 */ /* 0x000fe20000000000 */
[----:B------:R-:W-:Y:S01]  /*8120*/  UMOV UR6, 0xbe189fe ;  /* 0x0be189fe00067882 */ /* 0x000fe20000000000 */
[----:B------:R-:W-:Y:S01]  /*8130*/  UMOV UR7, 0x408ff62e ;  /* 0x408ff62e00077882 */ /* 0x000fe20000000000 */
[----:B------:R-:W-:Y:S01]  /*8140*/  IMAD.MOV.U32 R26, RZ, RZ, 0x1 ;  /* 0x00000001ff1a7424 */ /* 0x000fe200078e00ff */
[----:B------:R-:W-:Y:S04]  /*8150*/  BSSY.RECONVERGENT B4, `(.L_x_107) ;  /* 0x0000040000047945 */ /* 0x000fe80003800200 */
[----:B------:R-:W-:Y:S01]  /*8160*/  DADD R6, R16, -UR6 ;  /* 0x8000000610067e29 */ /* 0x000fe20008000000 */
[----:B------:R-:W-:Y:S01]  /*8170*/  UMOV UR6, 0xce10c93f ;  /* 0xce10c93f00067882 */ /* 0x000fe20000000000 */
[----:B------:R-:W-:-:S06]  /*8180*/  UMOV UR7, 0x410074fa ;  /* 0x410074fa00077882 */ /* 0x000fcc0000000000 */
[----:B------:R-:W-:Y:S01]  /*8190*/  DFMA R6, R16, R6, -UR6 ;  /* 0x8000000610067e2b */ /* 0x000fe20008000006 */
        /* <DEDUP_REMOVED lines=13> */
[----:B------:R-:W-:Y:S01]  /*8270*/  UMOV UR7, 0x41d4e213 ;  /* 0x41d4e21300077882 */ /* 0x000fe20000000000 */
[----:B------:R-:W-:Y:S02]  /*8280*/  IMAD.MOV.U32 R6, RZ, RZ, 0x30207ef3 ;  /* 0x30207ef3ff067424 */ /* 0x000fe400078e00ff */
[----:B------:R-:W-:-:S03]  /*8290*/  IMAD.MOV.U32 R7, RZ, RZ, 0x41122b77 ;  /* 0x41122b77ff077424 */ /* 0x000fc600078e00ff */
[C---:B------:R-:W-:Y:S01]  /*82a0*/  DFMA R24, R16.reuse, R24, -UR6 ;  /* 0x8000000610187e2b */ /* 0x040fe20008000018 */
[----:B------:R-:W-:Y:S01]  /*82b0*/  UMOV UR6, 0xbb18fb05 ;  /* 0xbb18fb0500067882 */ /* 0x000fe20000000000 */
[----:B------:R-:W-:Y:S02]  /*82c0*/  UMOV UR7, 0x40af7040 ;  /* 0x40af704000077882 */ /* 0x000fe40000000000 */
[----:B------:R-:W-:Y:S01]  /*82d0*/  DFMA R6, R16, -UR6, -R6 ;  /* 0x8000000610067c2b */ /* 0x000fe20008000806 */
[----:B------:R-:W-:Y:S01]  /*82e0*/  UMOV UR6, 0xb81de7d0 ;  /* 0xb81de7d000067882 */ /* 0x000fe20000000000 */
[----:B------:R-:W0:Y:S01]  /*82f0*/  MUFU.RCP64H R27, R25 ;  /* 0x00000019001b7308 */ /* 0x000e220000001800 */
[----:B------:R-:W-:-:S05]  /*8300*/  UMOV UR7, 0x41585a0d ;  /* 0x41585a0d00077882 */ /* 0x000fca0000000000 */
[----:B------:R-:W-:Y:S01]  /*8310*/  DFMA R6, R16, R6, -UR6 ;  /* 0x8000000610067e2b */ /* 0x000fe20008000006 */
[----:B------:R-:W-:Y:S01]  /*8320*/  UMOV UR6, 0x8ba94677 ;  /* 0x8ba9467700067882 */ /* 0x000fe20000000000 */
[----:B------:R-:W-:-:S06]  /*8330*/  UMOV UR7, 0x418a992b ;  /* 0x418a992b00077882 */ /* 0x000fcc0000000000 */
[----:B------:R-:W-:Y:S01]  /*8340*/  DFMA R6, R16, R6, -UR6 ;  /* 0x8000000610067e2b */ /* 0x000fe20008000006 */
[----:B------:R-:W-:Y:S01]  /*8350*/  UMOV UR6, 0x6957cc20 ;  /* 0x6957cc2000067882 */ /* 0x000fe20000000000 */
[----:B------:R-:W-:Y:S01]  /*8360*/  UMOV UR7, 0x41aac5cb ;  /* 0x41aac5cb00077882 */ /* 0x000fe20000000000 */
[----:B0-----:R-:W-:-:S05]  /*8370*/  DFMA R8, -R24, R26, 1 ;  /* 0x3ff000001808742b */ /* 0x001fca000000011a */
[----:B------:R-:W-:Y:S01]  /*8380*/  DFMA R6, R16, R6, -UR6 ;  /* 0x8000000610067e2b */ /* 0x000fe20008000006 */
[----:B------:R-:W-:Y:S01]  /*8390*/  UMOV UR6, 0x308774be ;  /* 0x308774be00067882 */ /* 0x000fe20000000000 */
[----:B------:R-:W-:Y:S01]  /*83a0*/  UMOV UR7, 0x41bc0e2b ;  /* 0x41bc0e2b00077882 */ /* 0x000fe20000000000 */
[----:B------:R-:W-:-:S05]  /*83b0*/  DFMA R8, R8, R8, R8 ;  /* 0x000000080808722b */ /* 0x000fca0000000008 */
[----:B------:R-:W-:Y:S01]  /*83c0*/  DFMA R6, R16, R6, -UR6 ;  /* 0x8000000610067e2b */ /* 0x000fe20008000006 */
[----:B------:R-:W-:Y:S01]  /*83d0*/  UMOV UR6, 0xdcae7f67 ;  /* 0xdcae7f6700067882 */ /* 0x000fe20000000000 */
[----:B------:R-:W-:Y:S01]  /*83e0*/  UMOV UR7, 0x41c6ba13 ;  /* 0x41c6ba1300077882 */ /* 0x000fe20000000000 */
[----:B------:R-:W-:-:S05]  /*83f0*/  DFMA R8, R26, R8, R26 ;  /* 0x000000081a08722b */ /* 0x000fca000000001a */
[----:B------:R-:W-:Y:S01]  /*8400*/  DFMA R6, R16, R6, -UR6 ;  /* 0x8000000610067e2b */ /* 0x000fe20008000006 */
[----:B------:R-:W-:Y:S01]  /*8410*/  UMOV UR6, 0x9c3d120c ;  /* 0x9c3d120c00067882 */ /* 0x000fe20000000000 */
[----:B------:R-:W-:Y:S01]  /*8420*/  UMOV UR7, 0x41ccf33b ;  /* 0x41ccf33b00077882 */ /* 0x000fe20000000000 */
[----:B------:R-:W-:-:S05]  /*8430*/  DFMA R28, -R24, R8, 1 ;  /* 0x3ff00000181c742b */ /* 0x000fca0000000108 */
[----:B------:R-:W-:-:S03]  /*8440*/  DFMA R6, R16, R6, -UR6 ;  /* 0x8000000610067e2b */ /* 0x000fc60008000006 */
[----:B------:R-:W-:-:S07]  /*8450*/  DFMA R28, R8, R28, R8 ;  /* 0x0000001c081c722b */ /* 0x000fce0000000008 */
[----:B------:R-:W-:Y:S01]  /*8460*/  FSETP.GEU.AND P1, PT, |R7|, 6.5827683646048100446e-37, PT ;  /* 0x036000000700780b */ /* 0x000fe20003f2e200 */
[----:B------:R-:W-:-:S08]  /*8470*/  DMUL R26, R6, R28 ;  /* 0x0000001c061a7228 */ /* 0x000fd00000000000 */
[----:B------:R-:W-:-:S08]  /*8480*/  DFMA R8, -R24, R26, R6 ;  /* 0x0000001a1808722b */ /* 0x000fd00000000106 */
[----:B------:R-:W-:-:S10]  /*8490*/  DFMA R26, R28, R8, R26 ;  /* 0x000000081c1a722b */ /* 0x000fd4000000001a */
[----:B------:R-:W-:-:S05]  /*84a0*/  FFMA R8, RZ, R25, R27 ;  /* 0x00000019ff087223 */ /* 0x000fca000000001b */
[----:B------:R-:W-:-:S13]  /*84b0*/  FSETP.GT.AND P0, PT, |R8|, 1.469367938527859385e-39, PT ;  /* 0x001000000800780b */ /* 0x000fda0003f04200 */
[----:B------:R-:W-:Y:S05]  /*84c0*/  @P0 BRA P1, `(.L_x_108) ;  /* 0x0000000000200947 */ /* 0x000fea0000800000 */
[----:B------:R-:W-:Y:S01]  /*84d0*/  IMAD.MOV.U32 R28, RZ, RZ, R6 ;  /* 0x000000ffff1c7224 */ /* 0x000fe200078e0006 */
[----:B------:R-:W-:Y:S01]  /*84e0*/  MOV R8, R25 ;  /* 0x0000001900087202 */ /* 0x000fe20000000f00 */
[----:B------:R-:W-:Y:S01]  /*84f0*/  IMAD.MOV.U32 R9, RZ, RZ, R7 ;  /* 0x000000ffff097224 */ /* 0x000fe200078e0007 */
[----:B------:R-:W-:Y:S01]  /*8500*/  MOV R6, 0x8530 ;  /* 0x0000853000067802 */ /* 0x000fe20000000f00 */
[----:B------:R-:W-:-:S07]  /*8510*/  IMAD.MOV.U32 R7, RZ, RZ, R24 ;  /* 0x000000ffff077224 */ /* 0x000fce00078e0018 */
[----:B------:R-:W-:Y:S05]  /*8520*/  CALL.REL.NOINC `($__internal_0_$__cuda_sm20_div_rn_f64_full) ;  /* 0xffffffe000dc7944 */ /* 0x000fea0003c3ffff */
[----:B------:R-:W-:Y:S02]  /*8530*/  IMAD.MOV.U32 R26, RZ, RZ, R24 ;  /* 0x000000ffff1a7224 */ /* 0x000fe400078e0018 */
[----:B------:R-:W-:-:S07]  /*8540*/  IMAD.MOV.U32 R27, RZ, RZ, R25 ;  /* 0x000000ffff1b7224 */ /* 0x000fce00078e0019 */
.L_x_108:
[----:B------:R-:W-:Y:S05]  /*8550*/  BSYNC.RECONVERGENT B4 ;  /* 0x0000000000047941 */ /* 0x000fea0003800200 */
.L_x_107:
[----:B------:R-:W-:Y:S01]  /*8560*/  DADD R16, R16, R26 ;  /* 0x0000000010107229 */ /* 0x000fe2000000001a */
[----:B------:R-:W-:Y:S10]  /*8570*/  BRA `(.L_x_106) ;  /* 0x0000001000147947 */ /* 0x000ff40003800000 */
.L_x_101:
[----:B------:R-:W-:-:S13]  /*8580*/  ISETP.GE.AND P0, PT, R17, 0x3ff80000, PT ;  /* 0x3ff800001100780c */ /* 0x000fda0003f06270 */
[----:B------:R-:W-:Y:S05]  /*8590*/  @!P0 BRA `(.L_x_109) ;  /* 0x0000000000f88947 */ /* 0x000fea0003800000 */
[----:B------:R-:W-:Y:S01]  /*85a0*/  DADD R16, R16, -2 ;  /* 0xc000000010107429 */ /* 0x000fe20000000000 */
[----:B------:R-:W-:Y:S01]  /*85b0*/  IMAD.MOV.U32 R6, RZ, RZ, -0x2873f11e ;  /* 0xd78c0ee2ff067424 */ /* 0x000fe200078e00ff */
[----:B------:R-:W-:Y:S01]  /*85c0*/  UMOV UR6, 0x124338b3 ;  /* 0x124338b300067882 */ /* 0x000fe20000000000 */
[----:B------:R-:W-:Y:S01]  /*85d0*/  IMAD.MOV.U32 R7, RZ, RZ, 0x3e71fa71 ;  /* 0x3e71fa71ff077424 */ /* 0x000fe200078e00ff */
[----:B------:R-:W-:-:S05]  /*85e0*/  UMOV UR7, 0x3e452636 ;  /* 0x3e45263600077882 */ /* 0x000fca0000000000 */
[----:B------:R-:W-:Y:S01]  /*85f0*/  DFMA R6, R16, UR6, -R6 ;  /* 0x0000000610067c2b */ /* 0x000fe20008000806 */
        /* <DEDUP_REMOVED lines=53> */
[----:B------:R-:W-:-:S08]  /*8950*/  DFMA R6, R16, R6, UR6 ;  /* 0x0000000610067e2b */ /* 0x000fd00008000006 */
[----:B------:R-:W-:Y:S01]  /*8960*/  DMUL R16, R16, R6 ;  /* 0x0000000610107228 */ /* 0x000fe20000000000 */
[----:B------:R-:W-:Y:S10]  /*8970*/  BRA `(.L_x_106) ;  /* 0x0000000c00147947 */ /* 0x000ff40003800000 */
.L_x_109:
[----:B------:R-:W-:-:S13]  /*8980*/  ISETP.GE.AND P0, PT, R17, 0x3fe66666, PT ;  /* 0x3fe666661100780c */ /* 0x000fda0003f06270 */
[----:B------:R-:W-:Y:S05]  /*8990*/  @!P0 BRA `(.L_x_110) ;  /* 0x0000000400108947 */ /* 0x000fea0003800000 */
[----:B------:R-:W-:Y:S01]  /*89a0*/  DADD R16, -R16, 1 ;  /* 0x3ff0000010107429 */ /* 0x000fe20000000100 */
        /* <DEDUP_REMOVED lines=67> */
.L_x_110:
[----:B------:R-:W-:Y:S01]  /*8de0*/  IMAD.MOV.U32 R6, RZ, RZ, -0x14f9da18 ;  /* 0xeb0625e8ff067424 */ /* 0x000fe200078e00ff */
[----:B------:R-:W-:Y:S01]  /*8df0*/  UMOV UR6, 0x8bfe6590 ;  /* 0x8bfe659000067882 */ /* 0x000fe20000000000 */
[----:B------:R-:W-:Y:S01]  /*8e00*/  IMAD.MOV.U32 R7, RZ, RZ, 0x3ea7b77c ;  /* 0x3ea7b77cff077424 */ /* 0x000fe200078e00ff */
[----:B------:R-:W-:Y:S01]  /*8e10*/  UMOV UR7, 0x3e784498 ;  /* 0x3e78449800077882 */ /* 0x000fe20000000000 */
[----:B------:R-:W-:-:S04]  /*8e20*/  IMAD.MOV.U32 R24, RZ, RZ, -0x3ff ;  /* 0xfffffc01ff187424 */ /* 0x000fc800078e00ff */
[----:B------:R-:W-:Y:S01]  /*8e30*/  DFMA R6, R16, -UR6, R6 ;  /* 0x8000000610067c2b */ /* 0x000fe20008000006 */
        /* <DEDUP_REMOVED lines=35> */
[----:B------:R-:W-:-:S08]  /*9070*/  DFMA R6, R16, R6, UR6 ;  /* 0x0000000610067e2b */ /* 0x000fd00008000006 */
[----:B------:R-:W-:-:S08]  /*9080*/  DMUL R6, R16, R6 ;  /* 0x0000000610067228 */ /* 0x000fd00000000000 */
[----:B------:R-:W-:-:S10]  /*9090*/  DFMA R16, R16, R6, R16 ;  /* 0x000000061010722b */ /* 0x000fd40000000010 */
[----:B------:R-:W-:Y:S01]  /*90a0*/  ISETP.GT.AND P0, PT, R17, 0xfffff, PT ;  /* 0x000fffff1100780c */ /* 0x000fe20003f04270 */
[--C-:B------:R-:W-:Y:S02]  /*90b0*/  IMAD.MOV.U32 R6, RZ, RZ, R16.reuse ;  /* 0x000000ffff067224 */ /* 0x100fe400078e0010 */
[--C-:B------:R-:W-:Y:S02]  /*90c0*/  IMAD.MOV.U32 R7, RZ, RZ, R17.reuse ;  /* 0x000000ffff077224 */ /* 0x100fe400078e0011 */
[----:B------:R-:W-:Y:S02]  /*90d0*/  IMAD.MOV.U32 R25, RZ, RZ, R17 ;  /* 0x000000ffff197224 */ /* 0x000fe400078e0011 */
[----:B------:R-:W-:-:S06]  /*90e0*/  IMAD.MOV.U32 R26, RZ, RZ, R16 ;  /* 0x000000ffff1a7224 */ /* 0x000fcc00078e0010 */
        /* <DEDUP_REMOVED lines=24> */
[----:B------:R-:W-:Y:S02]  /*9270*/  DADD R26, R26, -1 ;  /* 0xbff000001a1a7429 */ /* 0x000fe40000000000 */
[----:B------:R-:W-:Y:S01]  /*9280*/  DADD R24, R24, -UR8 ;  /* 0x8000000818187e29 */ /* 0x000fe20008000000 */
[----:B------:R-:W-:Y:S01]  /*9290*/  UMOV UR8, 0xfefa39ef ;  /* 0xfefa39ef00087882 */ /* 0x000fe20000000000 */
[----:B------:R-:W0:Y:S01]  /*92a0*/  MUFU.RCP64H R9, R7 ;  /* 0x0000000700097308 */ /* 0x000e220000001800 */
[----:B------:R-:W-:Y:S01]  /*92b0*/  UMOV UR9, 0x3fe62e42 ;  /* 0x3fe62e4200097882 */ /* 0x000fe20000000000 */
        /* <DEDUP_REMOVED lines=42> */
.L_x_111:
[----:B------:R-:W-:Y:S01]  /*9560*/  IMAD.MOV.U32 R8, RZ, RZ, 0x0 ;  /* 0x00000000ff087424 */ /* 0x000fe200078e00ff */
[----:B------:R-:W-:Y:S01]  /*9570*/  LOP3.LUT P0, RZ, R7, 0x7fffffff, RZ, 0xc0, !PT ;  /* 0x7fffffff07ff7812 */ /* 0x000fe2000780c0ff */
[----:B------:R-:W-:-:S06]  /*9580*/  IMAD.MOV.U32 R9, RZ, RZ, 0x7ff00000 ;  /* 0x7ff00000ff097424 */ /* 0x000fcc00078e00ff */
[----:B------:R-:W-:-:S10]  /*9590*/  DFMA R8, R6, R8, +INF ;  /* 0x7ff000000608742b */ /* 0x000fd40000000008 */
[----:B------:R-:W-:Y:S02]  /*95a0*/  FSEL R16, R8, RZ, P0 ;  /* 0x000000ff08107208 */ /* 0x000fe40000000000 */
[----:B------:R-:W-:-:S07]  /*95b0*/  FSEL R17, R9, -QNAN , P0 ;  /* 0xfff0000009117808 */ /* 0x000fce0000000000 */
.L_x_112:
[----:B------:R-:W-:-:S11]  /*95c0*/  DADD R16, -RZ, -R16 ;  /* 0x00000000ff107229 */ /* 0x000fd60000000910 */
.L_x_106:
[----:B------:R-:W-:Y:S05]  /*95d0*/  BSYNC.RECONVERGENT B3 ;  /* 0x0000000000037941 */ /* 0x000fea0003800200 */
.L_x_100:
[----:B------:R-:W-:Y:S02]  /*95e0*/  IMAD.MOV.U32 R6, RZ, RZ, R0 ;  /* 0x000000ffff067224 */ /* 0x000fe400078e0000 */
[----:B------:R-:W-:-:S04]  /*95f0*/  IMAD.MOV.U32 R7, RZ, RZ, 0x0 ;  /* 0x00000000ff077424 */ /* 0x000fc800078e00ff */
[----:B------:R-:W-:Y:S05]  /*9600*/  RET.REL.NODEC R6 `(_Z8MyKernelPdS_) ;  /* 0xffffff68067c7950 */ /* 0x000fea0003c3ffff */
        .type           $_Z8MyKernelPdS_$__internal_trig_reduction_slowpathd,@function
        .size           $_Z8MyKernelPdS_$__internal_trig_reduction_slowpathd,(.L_x_124 - $_Z8MyKernelPdS_$__internal_trig_reduction_slowpathd)
$_Z8MyKernelPdS_$__internal_trig_reduction_slowpathd:
[--C-:B------:R-:W-:Y:S01]  /*9610*/  SHF.R.U32.HI R8, RZ, 0x14, R7.reuse ;  /* 0x00000014ff087819 */ /* 0x100fe20000011607 */
[----:B------:R-:W-:Y:S02]  /*9620*/  IMAD.MOV.U32 R25, RZ, RZ, R7 ;  /* 0x000000ffff197224 */ /* 0x000fe400078e0007 */
[----:B------:R-:W-:Y:S01]  /*9630*/  IMAD.MOV.U32 R0, RZ, RZ, RZ ;  /* 0x000000ffff007224 */ /* 0x000fe200078e00ff */
[----:B------:R-:W-:-:S04]  /*9640*/  LOP3.LUT R9, R8, 0x7ff, RZ, 0xc0, !PT ;  /* 0x000007ff08097812 */ /* 0x000fc800078ec0ff */
[----:B------:R-:W-:-:S13]  /*9650*/  ISETP.NE.AND P0, PT, R9, 0x7ff, PT ;  /* 0x000007ff0900780c */ /* 0x000fda0003f05270 */
[----:B------:R-:W-:Y:S05]  /*9660*/  @!P0 BRA `(.L_x_113) ;  /* 0x00000008004c8947 */ /* 0x000fea0003800000 */
[----:B------:R-:W-:Y:S01]  /*9670*/  IADD3 R0, PT, PT, R9, -0x400, RZ ;  /* 0xfffffc0009007810 */ /* 0x000fe20007ffe0ff */
[----:B------:R-:W-:Y:S01]  /*9680*/  BSSY.RECONVERGENT B2, `(.L_x_114) ;  /* 0x0000030000027945 */ /* 0x000fe20003800200 */
[----:B------:R-:W-:Y:S02]  /*9690*/  CS2R R28, SRZ ;  /* 0x00000000001c7805 */ /* 0x000fe4000001ff00 */
[----:B------:R-:W-:Y:S02]  /*96a0*/  SHF.R.U32.HI R9, RZ, 0x6, R0 ;  /* 0x00000006ff097819 */ /* 0x000fe40000011600 */
[----:B------:R-:W-:Y:S02]  /*96b0*/  ISETP.GE.U32.AND P0, PT, R0, 0x80, PT ;  /* 0x000000800000780c */ /* 0x000fe40003f06070 */
[C---:B------:R-:W-:Y:S02]  /*96c0*/  IADD3 R16, PT, PT, -R9.reuse, 0x13, RZ ;  /* 0x0000001309107810 */ /* 0x040fe40007ffe1ff */
[----:B------:R-:W-:-:S02]  /*96d0*/  IADD3 R33, PT, PT, -R9, 0xf, RZ ;  /* 0x0000000f09217810 */ /* 0x000fc40007ffe1ff */
[----:B------:R-:W-:-:S04]  /*96e0*/  SEL R16, R16, 0x12, P0 ;  /* 0x0000001210107807 */ /* 0x000fc80000000000 */
[----:B------:R-:W-:-:S13]  /*96f0*/  ISETP.GE.AND P0, PT, R33, R16, PT ;  /* 0x000000102100720c */ /* 0x000fda0003f06270 */
[----:B------:R-:W-:Y:S05]  /*9700*/  @P0 BRA `(.L_x_115) ;  /* 0x00000000009c0947 */ /* 0x000fea0003800000 */
[----:B------:R-:W0:Y:S01]  /*9710*/  LDC.64 R26, c[0x0][0x358] ;  /* 0x0000d600ff1a7b82 */ /* 0x000e220000000a00 */
[C---:B------:R-:W-:Y:S01]  /*9720*/  SHF.L.U64.HI R17, R24.reuse, 0xb, R25 ;  /* 0x0000000b18117819 */ /* 0x040fe20000010219 */
[----:B------:R-:W-:Y:S01]  /*9730*/  BSSY.RECONVERGENT B3, `(.L_x_116) ;  /* 0x0000023000037945 */ /* 0x000fe20003800200 */
[----:B------:R-:W-:Y:S01]  /*9740*/  IMAD.SHL.U32 R24, R24, 0x800, RZ ;  /* 0x0000080018187824 */ /* 0x000fe200078e00ff */
[----:B------:R-:W-:Y:S01]  /*9750*/  IADD3 R32, PT, PT, RZ, -R9, -R16 ;  /* 0x80000009ff207210 */ /* 0x000fe20007ffe810 */
[----:B------:R-:W-:Y:S01]  /*9760*/  IMAD.MOV.U32 R0, RZ, RZ, R1 ;  /* 0x000000ffff007224 */ /* 0x000fe200078e0001 */
[----:B------:R-:W-:Y:S01]  /*9770*/  CS2R R28, SRZ ;  /* 0x00000000001c7805 */ /* 0x000fe2000001ff00 */
[----:B------:R-:W-:Y:S01]  /*9780*/  IMAD.MOV.U32 R25, RZ, RZ, RZ ;  /* 0x000000ffff197224 */ /* 0x000fe200078e00ff */
[----:B------:R-:W-:-:S07]  /*9790*/  LOP3.LUT R17, R17, 0x80000000, RZ, 0xfc, !PT ;  /* 0x8000000011117812 */ /* 0x000fce00078efcff */
.L_x_117:
[----:B------:R-:W1:Y:S01]  /*97a0*/  LDC.64 R30, c[0x4][RZ] ;  /* 0x01000000ff1e7b82 */ /* 0x000e620000000a00 */
[----:B0-----:R-:W-:Y:S02]  /*97b0*/  R2UR UR6, R26 ;  /* 0x000000001a0672ca */ /* 0x001fe400000e0000 */
[----:B------:R-:W-:Y:S01]  /*97c0*/  R2UR UR7, R27 ;  /* 0x000000001b0772ca */ /* 0x000fe200000e0000 */
[----:B-1----:R-:W-:-:S12]  /*97d0*/  IMAD.WIDE R30, R33, 0x8, R30 ;  /* 0x00000008211e7825 */ /* 0x002fd800078e021e */
[----:B------:R-:W2:Y:S01]  /*97e0*/  LDG.E.64.CONSTANT R30, desc[UR6][R30.64] ;  /* 0x000000061e1e7981 */ /* 0x000ea2000c1e9b00 */
[----:B------:R-:W-:Y:S02]  /*97f0*/  VIADD R32, R32, 0x1 ;  /* 0x0000000120207836 */ /* 0x000fe40000000000 */
[----:B------:R-:W-:Y:S02]  /*9800*/  VIADD R33, R33, 0x1 ;  /* 0x0000000121217836 */ /* 0x000fe40000000000 */
[----:B--2---:R-:W-:-:S04]  /*9810*/  IMAD.WIDE.U32 R28, P2, R30, R24, R28 ;  /* 0x000000181e1c7225 */ /* 0x004fc8000784001c */
[----:B------:R-:W-:Y:S02]  /*9820*/  IMAD R39, R30, R17, RZ ;  /* 0x000000111e277224 */ /* 0x000fe400078e02ff */
[CC--:B------:R-:W-:Y:S02]  /*9830*/  IMAD R38, R31.reuse, R24.reuse, RZ ;  /* 0x000000181f267224 */ /* 0x0c0fe400078e02ff */
[----:B------:R-:W-:Y:S01]  /*9840*/  IMAD.HI.U32 R40, R31, R24, RZ ;  /* 0x000000181f287227 */ /* 0x000fe200078e00ff */
[----:B------:R-:W-:-:S03]  /*9850*/  IADD3 R29, P0, PT, R39, R29, RZ ;  /* 0x0000001d271d7210 */ /* 0x000fc60007f1e0ff */
[----:B------:R-:W-:Y:S01]  /*9860*/  IMAD R39, R25, 0x8, R0 ;  /* 0x0000000819277824 */ /* 0x000fe200078e0200 */
[----:B------:R-:W-:Y:S01]  /*9870*/  IADD3 R29, P1, PT, R38, R29, RZ ;  /* 0x0000001d261d7210 */ /* 0x000fe20007f3e0ff */
[----:B------:R-:W-:-:S04]  /*9880*/  IMAD.HI.U32 R38, R30, R17, RZ ;  /* 0x000000111e267227 */ /* 0x000fc800078e00ff */
[----:B------:R-:W-:Y:S01]  /*9890*/  IMAD.X R41, RZ, RZ, R38, P2 ;  /* 0x000000ffff297224 */ /* 0x000fe200010e0626 */
[----:B------:R0:W-:Y:S01]  /*98a0*/  STL.64 [R39], R28 ;  /* 0x0000001c27007387 */ /* 0x0001e20000100a00 */
[----:B------:R-:W-:-:S03]  /*98b0*/  IMAD.HI.U32 R30, R31, R17, RZ ;  /* 0x000000111f1e7227 */ /* 0x000fc600078e00ff */
[----:B------:R-:W-:Y:S01]  /*98c0*/  IADD3.X R40, P0, PT, R40, R41, RZ, P0, !PT ;  /* 0x0000002928287210 */ /* 0x000fe2000071e4ff */
[----:B------:R-:W-:Y:S02]  /*98d0*/  IMAD R31, R31, R17, RZ ;  /* 0x000000111f1f7224 */ /* 0x000fe400078e02ff */
[----:B------:R-:W-:Y:S02]  /*98e0*/  VIADD R25, R25, 0x1 ;  /* 0x0000000119197836 */ /* 0x000fe40000000000 */
[----:B------:R-:W-:Y:S01]  /*98f0*/  IMAD.X R30, RZ, RZ, R30, P0 ;  /* 0x000000ffff1e7224 */ /* 0x000fe200000e061e */
[----:B------:R-:W-:Y:S02]  /*9900*/  ISETP.NE.AND P0, PT, R32, -0xf, PT ;  /* 0xfffffff12000780c */ /* 0x000fe40003f05270 */
[----:B------:R-:W-:-:S05]  /*9910*/  IADD3.X R40, P1, PT, R31, R40, RZ, P1, !PT ;  /* 0x000000281f287210 */ /* 0x000fca0000f3e4ff */
[----:B------:R-:W-:Y:S02]  /*9920*/  IMAD.X R41, RZ, RZ, R30, P1 ;  /* 0x000000ffff297224 */ /* 0x000fe400008e061e */
[----:B0-----:R-:W-:Y:S02]  /*9930*/  IMAD.MOV.U32 R28, RZ, RZ, R40 ;  /* 0x000000ffff1c7224 */ /* 0x001fe400078e0028 */
[----:B------:R-:W-:Y:S02]  /*9940*/  IMAD.MOV.U32 R29, RZ, RZ, R41 ;  /* 0x000000ffff1d7224 */ /* 0x000fe400078e0029 */
[----:B------:R-:W-:Y:S05]  /*9950*/  @P0 BRA `(.L_x_117) ;  /* 0xfffffffc00900947 */ /* 0x000fea000383ffff */
[----:B------:R-:W-:Y:S05]  /*9960*/  BSYNC.RECONVERGENT B3 ;  /* 0x0000000000037941 */ /* 0x000fea0003800200 */
.L_x_116:
[----:B------:R-:W-:-:S07]  /*9970*/  IMAD.MOV.U32 R33, RZ, RZ, R16 ;  /* 0x000000ffff217224 */ /* 0x000fce00078e0010 */
.L_x_115:
[----:B------:R-:W-:Y:S05]  /*9980*/  BSYNC.RECONVERGENT B2 ;  /* 0x0000000000027941 */ /* 0x000fea0003800200 */
.L_x_114:
[----:B------:R-:W-:Y:S01]  /*9990*/  LOP3.LUT P0, R41, R8, 0x3f, RZ, 0xc0, !PT ;  /* 0x0000003f08297812 */ /* 0x000fe2000780c0ff */
[----:B------:R-:W-:-:S04]  /*99a0*/  IMAD.IADD R0, R9, 0x1, R33 ;  /* 0x0000000109007824 */ /* 0x000fc800078e0221 */
[----:B------:R-:W-:-:S05]  /*99b0*/  IMAD.U32 R43, R0, 0x8, R1 ;  /* 0x00000008002b7824 */ /* 0x000fca00078e0001 */
[----:B------:R0:W-:Y:S04]  /*99c0*/  STL.64 [R43+-0x78], R28 ;  /* 0xffff881c2b007387 */ /* 0x0001e80000100a00 */
[----:B------:R-:W2:Y:S04]  /*99d0*/  @P0 LDL.64 R26, [R1+0x8] ;  /* 0x00000800011a0983 */ /* 0x000ea80000100a00 */
[----:B------:R-:W3:Y:S04]  /*99e0*/  LDL.64 R16, [R1+0x10] ;  /* 0x0000100001107983 */ /* 0x000ee80000100a00 */
[----:B------:R-:W4:Y:S01]  /*99f0*/  LDL.64 R8, [R1+0x18] ;  /* 0x0000180001087983 */ /* 0x000f220000100a00 */
[----:B------:R-:W-:Y:S01]  /*9a00*/  @P0 LOP3.LUT R0, R41, 0x3f, RZ, 0x3c, !PT ;  /* 0x0000003f29000812 */ /* 0x000fe200078e3cff */
[----:B------:R-:W-:Y:S01]  /*9a10*/  BSSY.RECONVERGENT B2, `(.L_x_118) ;  /* 0x0000034000027945 */ /* 0x000fe20003800200 */
[----:B--2---:R-:W-:-:S02]  /*9a20*/  @P0 SHF.R.U64 R25, R26, 0x1, R27 ;  /* 0x000000011a190819 */ /* 0x004fc4000000121b */
[----:B------:R-:W-:Y:S02]  /*9a30*/  @P0 SHF.R.U32.HI R27, RZ, 0x1, R27 ;  /* 0x00000001ff1b0819 */ /* 0x000fe4000001161b */
[CC--:B---3--:R-:W-:Y:S02]  /*9a40*/  @P0 SHF.L.U32 R31, R16.reuse, R41.reuse, RZ ;  /* 0x00000029101f0219 */ /* 0x0c8fe400000006ff */
[----:B------:R-:W-:Y:S02]  /*9a50*/  @P0 SHF.R.U64 R24, R25, R0, R27 ;  /* 0x0000000019180219 */ /* 0x000fe4000000121b */
[--C-:B------:R-:W-:Y:S02]  /*9a60*/  @P0 SHF.R.U32.HI R39, RZ, 0x1, R17.reuse ;  /* 0x00000001ff270819 */ /* 0x100fe40000011611 */
[C-C-:B------:R-:W-:Y:S02]  /*9a70*/  @P0 SHF.R.U64 R33, R16.reuse, 0x1, R17.reuse ;  /* 0x0000000110210819 */ /* 0x140fe40000001211 */
[----:B------:R-:W-:-:S02]  /*9a80*/  @P0 SHF.L.U64.HI R26, R16, R41, R17 ;  /* 0x00000029101a0219 */ /* 0x000fc40000010211 */
[----:B------:R-:W-:Y:S02]  /*9a90*/  @P0 SHF.R.U32.HI R25, RZ, R0, R27 ;  /* 0x00000000ff190219 */ /* 0x000fe4000001161b */
[----:B------:R-:W-:Y:S02]  /*9aa0*/  @P0 LOP3.LUT R16, R31, R24, RZ, 0xfc, !PT ;  /* 0x000000181f100212 */ /* 0x000fe400078efcff */
[----:B----4-:R-:W-:Y:S02]  /*9ab0*/  @P0 SHF.L.U32 R27, R8, R41, RZ ;  /* 0x00000029081b0219 */ /* 0x010fe400000006ff */
[----:B0-----:R-:W-:Y:S01]  /*9ac0*/  @P0 SHF.R.U64 R28, R33, R0, R39 ;  /* 0x00000000211c0219 */ /* 0x001fe20000001227 */
[----:B------:R-:W-:Y:S01]  /*9ad0*/  IMAD.SHL.U32 R24, R16, 0x4, RZ ;  /* 0x0000000410187824 */ /* 0x000fe200078e00ff */
[----:B------:R-:W-:Y:S02]  /*9ae0*/  @P0 LOP3.LUT R17, R26, R25, RZ, 0xfc, !PT ;  /* 0x000000191a110212 */ /* 0x000fe400078efcff */
[----:B------:R-:W-:-:S02]  /*9af0*/  @P0 SHF.L.U64.HI R41, R8, R41, R9 ;  /* 0x0000002908290219 */ /* 0x000fc40000010209 */
[----:B------:R-:W-:Y:S02]  /*9b00*/  @P0 SHF.R.U32.HI R0, RZ, R0, R39 ;  /* 0x00000000ff000219 */ /* 0x000fe40000011627 */
[----:B------:R-:W-:Y:S02]  /*9b10*/  @P0 LOP3.LUT R8, R27, R28, RZ, 0xfc, !PT ;  /* 0x0000001c1b080212 */ /* 0x000fe400078efcff */
[----:B------:R-:W-:Y:S02]  /*9b20*/  SHF.L.U64.HI R25, R16, 0x2, R17 ;  /* 0x0000000210197819 */ /* 0x000fe40000010211 */
[----:B------:R-:W-:Y:S02]  /*9b30*/  @P0 LOP3.LUT R9, R41, R0, RZ, 0xfc, !PT ;  /* 0x0000000029090212 */ /* 0x000fe400078efcff */
[----:B------:R-:W-:Y:S02]  /*9b40*/  SHF.L.W.U32.HI R17, R17, 0x2, R8 ;  /* 0x0000000211117819 */ /* 0x000fe40000010e08 */
[----:B------:R-:W-:-:S02]  /*9b50*/  IADD3 RZ, P0, PT, RZ, -R24, RZ ;  /* 0x80000018ffff7210 */ /* 0x000fc40007f1e0ff */
[----:B------:R-:W-:Y:S02]  /*9b60*/  LOP3.LUT R0, RZ, R25, RZ, 0x33, !PT ;  /* 0x00000019ff007212 */ /* 0x000fe400078e33ff */
[----:B------:R-:W-:Y:S02]  /*9b70*/  SHF.L.W.U32.HI R8, R8, 0x2, R9 ;  /* 0x0000000208087819 */ /* 0x000fe40000010e09 */
[----:B------:R-:W-:Y:S02]  /*9b80*/  LOP3.LUT R16, RZ, R17, RZ, 0x33, !PT ;  /* 0x00000011ff107212 */ /* 0x000fe400078e33ff */
[----:B------:R-:W-:Y:S02]  /*9b90*/  IADD3.X R26, P0, PT, RZ, R0, RZ, P0, !PT ;  /* 0x00000000ff1a7210 */ /* 0x000fe4000071e4ff */
[----:B------:R-:W-:Y:S02]  /*9ba0*/  LOP3.LUT R0, RZ, R8, RZ, 0x33, !PT ;  /* 0x00000008ff007212 */ /* 0x000fe400078e33ff */
[----:B------:R-:W-:-:S02]  /*9bb0*/  IADD3.X R16, P1, PT, RZ, R16, RZ, P0, !PT ;  /* 0x00000010ff107210 */ /* 0x000fc4000073e4ff */
[----:B------:R-:W-:-:S03]  /*9bc0*/  ISETP.GT.U32.AND P2, PT, R17, -0x1, PT ;  /* 0xffffffff1100780c */ /* 0x000fc60003f44070 */
[----:B------:R-:W-:Y:S01]  /*9bd0*/  IMAD.X R27, RZ, RZ, R0, P1 ;  /* 0x000000ffff1b7224 */ /* 0x000fe200008e0600 */
[----:B------:R-:W-:-:S04]  /*9be0*/  ISETP.GT.AND.EX P0, PT, R8, -0x1, PT, P2 ;  /* 0xffffffff0800780c */ /* 0x000fc80003f04320 */
[----:B------:R-:W-:Y:S02]  /*9bf0*/  SEL R0, R8, R27, P0 ;  /* 0x0000001b08007207 */ /* 0x000fe40000000000 */
[----:B------:R-:W-:Y:S02]  /*9c00*/  SEL R17, R17, R16, P0 ;  /* 0x0000001011117207 */ /* 0x000fe40000000000 */
[----:B------:R-:W-:Y:S02]  /*9c10*/  ISETP.NE.U32.AND P1, PT, R0, RZ, PT ;  /* 0x000000ff0000720c */ /* 0x000fe40003f25070 */
[----:B------:R-:W-:Y:S02]  /*9c20*/  SEL R25, R25, R26, P0 ;  /* 0x0000001a19197207 */ /* 0x000fe40000000000 */
[----:B------:R-:W-:Y:S01]  /*9c30*/  SEL R27, R17, R0, !P1 ;  /* 0x00000000111b7207 */ /* 0x000fe20004800000 */
[----:B------:R-:W-:-:S05]  /*9c40*/  @!P0 IMAD.MOV R24, RZ, RZ, -R24 ;  /* 0x000000ffff188224 */ /* 0x000fca00078e0a18 */
[----:B------:R-:W0:Y:S02]  /*9c50*/  FLO.U32 R27, R27 ;  /* 0x0000001b001b7300 */ /* 0x000e2400000e0000 */
[C---:B0-----:R-:W-:Y:S02]  /*9c60*/  IADD3 R28, PT, PT, -R27.reuse, 0x1f, RZ ;  /* 0x0000001f1b1c7810 */ /* 0x041fe40007ffe1ff */
[----:B------:R-:W-:-:S03]  /*9c70*/  IADD3 R16, PT, PT, -R27, 0x3f, RZ ;  /* 0x0000003f1b107810 */ /* 0x000fc60007ffe1ff */
[----:B------:R-:W-:-:S05]  /*9c80*/  @P1 IMAD.MOV R16, RZ, RZ, R28 ;  /* 0x000000ffff101224 */ /* 0x000fca00078e021c */
[----:B------:R-:W-:-:S13]  /*9c90*/  ISETP.NE.AND P1, PT, R16, RZ, PT ;  /* 0x000000ff1000720c */ /* 0x000fda0003f25270 */
[----:B------:R-:W-:Y:S05]  /*9ca0*/  @!P1 BRA `(.L_x_119) ;  /* 0x0000000000289947 */ /* 0x000fea0003800000 */
[--C-:B------:R-:W-:Y:S02]  /*9cb0*/  SHF.R.U64 R26, R24, 0x1, R25.reuse ;  /* 0x00000001181a7819 */ /* 0x100fe40000001219 */
[C---:B------:R-:W-:Y:S02]  /*9cc0*/  LOP3.LUT R24, R16.reuse, 0x3f, RZ, 0xc0, !PT ;  /* 0x0000003f10187812 */ /* 0x040fe400078ec0ff */
[----:B------:R-:W-:Y:S02]  /*9cd0*/  SHF.R.U32.HI R28, RZ, 0x1, R25 ;  /* 0x00000001ff1c7819 */ /* 0x000fe40000011619 */
[----:B------:R-:W-:Y:S02]  /*9ce0*/  LOP3.LUT R25, R16, 0x3f, RZ, 0xc, !PT ;  /* 0x0000003f10197812 */ /* 0x000fe400078e0cff */
[CC--:B------:R-:W-:Y:S02]  /*9cf0*/  SHF.L.U64.HI R27, R17.reuse, R24.reuse, R0 ;  /* 0x00000018111b7219 */ /* 0x0c0fe40000010200 */
[----:B------:R-:W-:-:S02]  /*9d00*/  SHF.L.U32 R24, R17, R24, RZ ;  /* 0x0000001811187219 */ /* 0x000fc400000006ff */
[-CC-:B------:R-:W-:Y:S02]  /*9d10*/  SHF.R.U64 R17, R26, R25.reuse, R28.reuse ;  /* 0x000000191a117219 */ /* 0x180fe4000000121c */
[----:B------:R-:W-:Y:S02]  /*9d20*/  SHF.R.U32.HI R0, RZ, R25, R28 ;  /* 0x00000019ff007219 */ /* 0x000fe4000001161c */
[----:B------:R-:W-:Y:S02]  /*9d30*/  LOP3.LUT R17, R24, R17, RZ, 0xfc, !PT ;  /* 0x0000001118117212 */ /* 0x000fe400078efcff */
[----:B------:R-:W-:-:S07]  /*9d40*/  LOP3.LUT R0, R27, R0, RZ, 0xfc, !PT ;  /* 0x000000001b007212 */ /* 0x000fce00078efcff */
.L_x_119:
[----:B------:R-:W-:Y:S05]  /*9d50*/  BSYNC.RECONVERGENT B2 ;  /* 0x0000000000027941 */ /* 0x000fea0003800200 */
.L_x_118:
[----:B------:R-:W-:-:S04]  /*9d60*/  IMAD.WIDE.U32 R26, R17, 0x2168c235, RZ ;  /* 0x2168c235111a7825 */ /* 0x000fc800078e00ff */
[----:B------:R-:W-:Y:S01]  /*9d70*/  IMAD.MOV.U32 R24, RZ, RZ, R27 ;  /* 0x000000ffff187224 */ /* 0x000fe200078e001b */
[----:B------:R-:W-:Y:S01]  /*9d80*/  IADD3 RZ, P1, PT, R26, R26, RZ ;  /* 0x0000001a1aff7210 */ /* 0x000fe20007f3e0ff */
[----:B------:R-:W-:Y:S02]  /*9d90*/  IMAD.MOV.U32 R25, RZ, RZ, RZ ;  /* 0x000000ffff197224 */ /* 0x000fe400078e00ff */
[----:B------:R-:W-:Y:S02]  /*9da0*/  IMAD R27, R0, -0x36f0255e, RZ ;  /* 0xc90fdaa2001b7824 */ /* 0x000fe400078e02ff */
[----:B------:R-:W-:-:S04]  /*9db0*/  IMAD.WIDE.U32 R24, R17, -0x36f0255e, R24 ;  /* 0xc90fdaa211187825 */ /* 0x000fc800078e0018 */
[----:B------:R-:W-:-:S04]  /*9dc0*/  IMAD.HI.U32 R17, R0, -0x36f0255e, RZ ;  /* 0xc90fdaa200117827 */ /* 0x000fc800078e00ff */
[----:B------:R-:W-:-:S04]  /*9dd0*/  IMAD.WIDE.U32 R24, P2, R0, 0x2168c235, R24 ;  /* 0x2168c23500187825 */ /* 0x000fc80007840018 */
[----:B------:R-:W-:Y:S01]  /*9de0*/  IMAD.X R0, RZ, RZ, R17, P2 ;  /* 0x000000ffff007224 */ /* 0x000fe200010e0611 */
[----:B------:R-:W-:Y:S02]  /*9df0*/  IADD3 R17, P2, PT, R27, R25, RZ ;  /* 0x000000191b117210 */ /* 0x000fe40007f5e0ff */
[----:B------:R-:W-:Y:S02]  /*9e00*/  IADD3.X RZ, P1, PT, R24, R24, RZ, P1, !PT ;  /* 0x0000001818ff7210 */ /* 0x000fe40000f3e4ff */
[C---:B------:R-:W-:Y:S01]  /*9e10*/  ISETP.GT.U32.AND P3, PT, R17.reuse, RZ, PT ;  /* 0x000000ff1100720c */ /* 0x040fe20003f64070 */
[----:B------:R-:W-:Y:S01]  /*9e20*/  IMAD.X R0, RZ, RZ, R0, P2 ;  /* 0x000000ffff007224 */ /* 0x000fe200010e0600 */
[----:B------:R-:W-:-:S04]  /*9e30*/  IADD3.X R24, P2, PT, R17, R17, RZ, P1, !PT ;  /* 0x0000001111187210 */ /* 0x000fc80000f5e4ff */
[C---:B------:R-:W-:Y:S01]  /*9e40*/  ISETP.GT.AND.EX P1, PT, R0.reuse, RZ, PT, P3 ;  /* 0x000000ff0000720c */ /* 0x040fe20003f24330 */
[----:B------:R-:W-:-:S03]  /*9e50*/  IMAD.X R25, R0, 0x1, R0, P2 ;  /* 0x0000000100197824 */ /* 0x000fc600010e0600 */
[----:B------:R-:W-:Y:S02]  /*9e60*/  SEL R24, R24, R17, P1 ;  /* 0x0000001118187207 */ /* 0x000fe40000800000 */
[----:B------:R-:W-:Y:S02]  /*9e70*/  SEL R17, R25, R0, P1 ;  /* 0x0000000019117207 */ /* 0x000fe40000800000 */
[----:B------:R-:W-:Y:S02]  /*9e80*/  IADD3 R24, P2, PT, R24, 0x1, RZ ;  /* 0x0000000118187810 */ /* 0x000fe40007f5e0ff */
[----:B------:R-:W-:Y:S02]  /*9e90*/  SEL R25, RZ, 0xffffffff, !P1 ;  /* 0xffffffffff197807 */ /* 0x000fe40004800000 */
[----:B------:R-:W-:Y:S01]  /*9ea0*/  LOP3.LUT P1, R7, R7, 0x80000000, RZ, 0xc0, !PT ;  /* 0x8000000007077812 */ /* 0x000fe2000782c0ff */
[----:B------:R-:W-:Y:S02]  /*9eb0*/  IMAD.X R17, RZ, RZ, R17, P2 ;  /* 0x000000ffff117224 */ /* 0x000fe400010e0611 */
[----:B------:R-:W-:Y:S01]  /*9ec0*/  IMAD.IADD R16, R25, 0x1, -R16 ;  /* 0x0000000119107824 */ /* 0x000fe200078e0a10 */
[----:B------:R-:W-:-:S02]  /*9ed0*/  SHF.R.U32.HI R25, RZ, 0x1e, R9 ;  /* 0x0000001eff197819 */ /* 0x000fc40000011609 */
[----:B------:R-:W-:Y:S01]  /*9ee0*/  SHF.R.U64 R24, R24, 0xa, R17 ;  /* 0x0000000a18187819 */ /* 0x000fe20000001211 */
[----:B------:R-:W-:Y:S01]  /*9ef0*/  IMAD.SHL.U32 R9, R16, 0x100000, RZ ;  /* 0x0010000010097824 */ /* 0x000fe200078e00ff */
[----:B------:R-:W-:Y:S02]  /*9f00*/  LEA.HI R0, R8, R25, RZ, 0x1 ;  /* 0x0000001908007211 */ /* 0x000fe400078f08ff */
[----:B------:R-:W-:Y:S02]  /*9f10*/  IADD3 R24, P2, PT, R24, 0x1, RZ ;  /* 0x0000000118187810 */ /* 0x000fe40007f5e0ff */
[----:B------:R-:W-:Y:S01]  /*9f20*/  @!P0 LOP3.LUT R7, R7, 0x80000000, RZ, 0x3c, !PT ;  /* 0x8000000007078812 */ /* 0x000fe200078e3cff */
[----:B------:R-:W-:Y:S01]  /*9f30*/  @P1 IMAD.MOV R0, RZ, RZ, -R0 ;  /* 0x000000ffff001224 */ /* 0x000fe200078e0a00 */
[----:B------:R-:W-:-:S04]  /*9f40*/  LEA.HI.X R17, R17, RZ, RZ, 0x16, P2 ;  /* 0x000000ff11117211 */ /* 0x000fc800010fb4ff */
[--C-:B------:R-:W-:Y:S02]  /*9f50*/  SHF.R.U64 R24, R24, 0x1, R17.reuse ;  /* 0x0000000118187819 */ /* 0x100fe40000001211 */
[----:B------:R-:W-:Y:S02]  /*9f60*/  SHF.R.U32.HI R16, RZ, 0x1, R17 ;  /* 0x00000001ff107819 */ /* 0x000fe40000011611 */
[----:B------:R-:W-:-:S04]  /*9f70*/  IADD3 R24, P2, P3, RZ, RZ, R24 ;  /* 0x000000ffff187210 */ /* 0x000fc80007b5e018 */
[----:B------:R-:W-:-:S04]  /*9f80*/  IADD3.X R8, PT, PT, R9, 0x3fe00000, R16, P2, P3 ;  /* 0x3fe0000009087810 */ /* 0x000fc800017e6410 */
[----:B------:R-:W-:-:S07]  /*9f90*/  LOP3.LUT R25, R8, R7, RZ, 0xfc, !PT ;  /* 0x0000000708197212 */ /* 0x000fce00078efcff */
.L_x_113:
[----:B------:R-:W-:-:S04]  /*9fa0*/  IMAD.MOV.U32 R7, RZ, RZ, 0x0 ;  /* 0x00000000ff077424 */ /* 0x000fc800078e00ff */
[----:B------:R-:W-:Y:S05]  /*9fb0*/  RET.REL.NODEC R6 `(_Z8MyKernelPdS_) ;  /* 0xffffff6006107950 */ /* 0x000fea0003c3ffff */
.L_x_120:
[----:B------:R-:W-:-:S00]  /*9fc0*/  BRA `(.L_x_120) ;  /* 0xfffffffc00fc7947 */ /* 0x000fc0000383ffff */
[----:B------:R-:W-:-:S00]  /*9fd0*/  NOP ;  /* 0x0000000000007918 */ /* 0x000fc00000000000 */
        /* <DEDUP_REMOVED lines=10> */
.L_x_124:


//--------------------- .nv.global.init           --------------------------
	.section	.nv.global.init,"aw",@progbits
	.align	16
.nv.global.init:
	.type		__cudart_sin_cos_coeffs,@object
	.size		__cudart_sin_cos_coeffs,(__cudart_i2opi_d - __cudart_sin_cos_coeffs)
__cudart_sin_cos_coeffs:
        /* <DEDUP_REMOVED lines=8> */
	.type		__cudart_i2opi_d,@object
	.size		__cudart_i2opi_d,(.L_0 - __cudart_i2opi_d)
__cudart_i2opi_d:
        /* <DEDUP_REMOVED lines=9> */
.L_0:


//--------------------- .nv.shared.reserved.0     --------------------------
	.section	.nv.shared.reserved.0,"aw",@nobits
	.weak		__nv_reservedSMEM_offset_0_alias
	.size		__nv_reservedSMEM_offset_0_alias, 0, 64
	.other		__nv_reservedSMEM_offset_0_alias,@"STO_CUDA_RESERVED_SHARED STV_DEFAULT"
__nv_reservedSMEM_offset_0_alias:
	.zero		0
	.zero		64


//--------------------- .nv.constant0._Z8MyKernelPdS_ --------------------------
	.section	.nv.constant0._Z8MyKernelPdS_,"a",@progbits
	.sectionflags	@""
	.align	4
.nv.constant0._Z8MyKernelPdS_:
	.zero		912


//--------------------- SYMBOLS --------------------------

	.type		.nv.reservedSmem.offset0,@object
	.size		.nv.reservedSmem.offset0,0x4
